//
// Generated by NVIDIA NVVM Compiler
//
// Compiler Build ID: CL-36424714
// Cuda compilation tools, release 13.0, V13.0.88
// Based on NVVM 20.0.0
//

.version 9.0
.target sm_100
.address_size 64

	// .globl	_Z13matmul_kernelILi8ELi2EEviiifPKfS1_fPf
// _ZZ13matmul_kernelILi8ELi2EEviiifPKfS1_fPfE6A_tile has been demoted
// _ZZ13matmul_kernelILi8ELi2EEviiifPKfS1_fPfE6B_tile has been demoted
// _ZZ13matmul_kernelILi8ELi4EEviiifPKfS1_fPfE6A_tile has been demoted
// _ZZ13matmul_kernelILi8ELi4EEviiifPKfS1_fPfE6B_tile has been demoted
// _ZZ13matmul_kernelILi8ELi8EEviiifPKfS1_fPfE6A_tile has been demoted
// _ZZ13matmul_kernelILi8ELi8EEviiifPKfS1_fPfE6B_tile has been demoted
// _ZZ13matmul_kernelILi8ELi16EEviiifPKfS1_fPfE6A_tile has been demoted
// _ZZ13matmul_kernelILi8ELi16EEviiifPKfS1_fPfE6B_tile has been demoted
// _ZZ13matmul_kernelILi16ELi2EEviiifPKfS1_fPfE6A_tile has been demoted
// _ZZ13matmul_kernelILi16ELi2EEviiifPKfS1_fPfE6B_tile has been demoted
// _ZZ13matmul_kernelILi16ELi4EEviiifPKfS1_fPfE6A_tile has been demoted
// _ZZ13matmul_kernelILi16ELi4EEviiifPKfS1_fPfE6B_tile has been demoted
// _ZZ13matmul_kernelILi16ELi8EEviiifPKfS1_fPfE6A_tile has been demoted
// _ZZ13matmul_kernelILi16ELi8EEviiifPKfS1_fPfE6B_tile has been demoted
// _ZZ13matmul_kernelILi16ELi16EEviiifPKfS1_fPfE6A_tile has been demoted
// _ZZ13matmul_kernelILi16ELi16EEviiifPKfS1_fPfE6B_tile has been demoted
// _ZZ13matmul_kernelILi32ELi2EEviiifPKfS1_fPfE6A_tile has been demoted
// _ZZ13matmul_kernelILi32ELi2EEviiifPKfS1_fPfE6B_tile has been demoted
// _ZZ13matmul_kernelILi32ELi4EEviiifPKfS1_fPfE6A_tile has been demoted
// _ZZ13matmul_kernelILi32ELi4EEviiifPKfS1_fPfE6B_tile has been demoted
// _ZZ13matmul_kernelILi32ELi8EEviiifPKfS1_fPfE6A_tile has been demoted
// _ZZ13matmul_kernelILi32ELi8EEviiifPKfS1_fPfE6B_tile has been demoted
// _ZZ13matmul_kernelILi64ELi2EEviiifPKfS1_fPfE6A_tile has been demoted
// _ZZ13matmul_kernelILi64ELi2EEviiifPKfS1_fPfE6B_tile has been demoted

.visible .entry _Z13matmul_kernelILi8ELi2EEviiifPKfS1_fPf(
	.param .u32 _Z13matmul_kernelILi8ELi2EEviiifPKfS1_fPf_param_0,
	.param .u32 _Z13matmul_kernelILi8ELi2EEviiifPKfS1_fPf_param_1,
	.param .u32 _Z13matmul_kernelILi8ELi2EEviiifPKfS1_fPf_param_2,
	.param .f32 _Z13matmul_kernelILi8ELi2EEviiifPKfS1_fPf_param_3,
	.param .u64 .ptr .align 1 _Z13matmul_kernelILi8ELi2EEviiifPKfS1_fPf_param_4,
	.param .u64 .ptr .align 1 _Z13matmul_kernelILi8ELi2EEviiifPKfS1_fPf_param_5,
	.param .f32 _Z13matmul_kernelILi8ELi2EEviiifPKfS1_fPf_param_6,
	.param .u64 .ptr .align 1 _Z13matmul_kernelILi8ELi2EEviiifPKfS1_fPf_param_7
)
{
	.reg .pred 	%p<18>;
	.reg .b32 	%r<49>;
	.reg .b32 	%f<54>;
	.reg .b64 	%rd<17>;
	// demoted variable
	.shared .align 4 .b8 _ZZ13matmul_kernelILi8ELi2EEviiifPKfS1_fPfE6A_tile[512];
	// demoted variable
	.shared .align 4 .b8 _ZZ13matmul_kernelILi8ELi2EEviiifPKfS1_fPfE6B_tile[256];
	ld.param.u32 	%r28, [_Z13matmul_kernelILi8ELi2EEviiifPKfS1_fPf_param_0];
	ld.param.u32 	%r29, [_Z13matmul_kernelILi8ELi2EEviiifPKfS1_fPf_param_1];
	ld.param.u32 	%r30, [_Z13matmul_kernelILi8ELi2EEviiifPKfS1_fPf_param_2];
	ld.param.u64 	%rd5, [_Z13matmul_kernelILi8ELi2EEviiifPKfS1_fPf_param_4];
	ld.param.u64 	%rd6, [_Z13matmul_kernelILi8ELi2EEviiifPKfS1_fPf_param_5];
	ld.param.u64 	%rd7, [_Z13matmul_kernelILi8ELi2EEviiifPKfS1_fPf_param_7];
	cvta.to.global.u64 	%rd1, %rd7;
	mov.u32 	%r31, %ctaid.x;
	shl.b32 	%r1, %r31, 3;
	mov.u32 	%r45, %tid.x;
	add.s32 	%r3, %r1, %r45;
	mov.u32 	%r32, %ctaid.y;
	shl.b32 	%r33, %r32, 4;
	mov.u32 	%r43, %tid.y;
	add.s32 	%r5, %r33, %r43;
	setp.lt.s32 	%p1, %r30, 1;
	mov.f32 	%f50, 0f00000000;
	mov.f32 	%f51, %f50;
	@%p1 bra 	$L__BB0_9;
	cvta.to.global.u64 	%rd2, %rd5;
	shl.b32 	%r35, %r45, 2;
	mov.u32 	%r36, _ZZ13matmul_kernelILi8ELi2EEviiifPKfS1_fPfE6A_tile;
	shl.b32 	%r37, %r43, 5;
	mov.u32 	%r38, _ZZ13matmul_kernelILi8ELi2EEviiifPKfS1_fPfE6B_tile;
	add.s32 	%r7, %r38, %r35;
	add.s32 	%r6, %r7, %r37;
	add.s32 	%r39, %r36, %r37;
	add.s32 	%r8, %r39, 28;
	add.s32 	%r9, %r39, %r35;
	add.s32 	%r10, %r5, 8;
	mad.lo.s32 	%r47, %r10, %r30, %r45;
	mad.lo.s32 	%r46, %r5, %r30, %r45;
	mad.lo.s32 	%r40, %r43, %r29, %r45;
	add.s32 	%r44, %r40, %r1;
	shl.b32 	%r14, %r29, 3;
	cvta.to.global.u64 	%rd3, %rd6;
	mov.b32 	%r48, 0;
	mov.f32 	%f50, 0f00000000;
$L__BB0_2:
	setp.lt.s32 	%p2, %r5, %r28;
	mul.wide.s32 	%rd8, %r46, 4;
	add.s64 	%rd4, %rd2, %rd8;
	setp.lt.s32 	%p3, %r45, %r30;
	and.pred  	%p4, %p2, %p3;
	@%p4 bra 	$L__BB0_3;
	bra.uni 	$L__BB0_4;
$L__BB0_3:
	ld.global.f32 	%f9, [%rd4];
	st.shared.f32 	[%r9], %f9;
$L__BB0_4:
	setp.ge.s32 	%p5, %r45, %r30;
	setp.ge.s32 	%p6, %r10, %r28;
	or.pred  	%p7, %p6, %p5;
	@%p7 bra 	$L__BB0_6;
	mul.wide.s32 	%rd9, %r47, 4;
	add.s64 	%rd10, %rd2, %rd9;
	ld.global.f32 	%f10, [%rd10];
	st.shared.f32 	[%r9+256], %f10;
$L__BB0_6:
	setp.ge.s32 	%p8, %r3, %r29;
	setp.ge.u32 	%p9, %r43, %r30;
	or.pred  	%p10, %p8, %p9;
	@%p10 bra 	$L__BB0_8;
	mul.wide.u32 	%rd11, %r44, 4;
	add.s64 	%rd12, %rd3, %rd11;
	ld.global.f32 	%f11, [%rd12];
	st.shared.f32 	[%r6], %f11;
$L__BB0_8:
	bar.sync 	0;
	ld.shared.f32 	%f12, [%r7];
	ld.shared.f32 	%f13, [%r8+-28];
	fma.rn.f32 	%f14, %f12, %f13, %f51;
	ld.shared.f32 	%f15, [%r8+228];
	fma.rn.f32 	%f16, %f12, %f15, %f50;
	ld.shared.f32 	%f17, [%r7+32];
	ld.shared.f32 	%f18, [%r8+-24];
	fma.rn.f32 	%f19, %f17, %f18, %f14;
	ld.shared.f32 	%f20, [%r8+232];
	fma.rn.f32 	%f21, %f17, %f20, %f16;
	ld.shared.f32 	%f22, [%r7+64];
	ld.shared.f32 	%f23, [%r8+-20];
	fma.rn.f32 	%f24, %f22, %f23, %f19;
	ld.shared.f32 	%f25, [%r8+236];
	fma.rn.f32 	%f26, %f22, %f25, %f21;
	ld.shared.f32 	%f27, [%r7+96];
	ld.shared.f32 	%f28, [%r8+-16];
	fma.rn.f32 	%f29, %f27, %f28, %f24;
	ld.shared.f32 	%f30, [%r8+240];
	fma.rn.f32 	%f31, %f27, %f30, %f26;
	ld.shared.f32 	%f32, [%r7+128];
	ld.shared.f32 	%f33, [%r8+-12];
	fma.rn.f32 	%f34, %f32, %f33, %f29;
	ld.shared.f32 	%f35, [%r8+244];
	fma.rn.f32 	%f36, %f32, %f35, %f31;
	ld.shared.f32 	%f37, [%r7+160];
	ld.shared.f32 	%f38, [%r8+-8];
	fma.rn.f32 	%f39, %f37, %f38, %f34;
	ld.shared.f32 	%f40, [%r8+248];
	fma.rn.f32 	%f41, %f37, %f40, %f36;
	ld.shared.f32 	%f42, [%r7+192];
	ld.shared.f32 	%f43, [%r8+-4];
	fma.rn.f32 	%f44, %f42, %f43, %f39;
	ld.shared.f32 	%f45, [%r8+252];
	fma.rn.f32 	%f46, %f42, %f45, %f41;
	ld.shared.f32 	%f47, [%r7+224];
	ld.shared.f32 	%f48, [%r8];
	fma.rn.f32 	%f51, %f47, %f48, %f44;
	ld.shared.f32 	%f49, [%r8+256];
	fma.rn.f32 	%f50, %f47, %f49, %f46;
	bar.sync 	0;
	add.s32 	%r48, %r48, 8;
	add.s32 	%r47, %r47, 8;
	add.s32 	%r46, %r46, 8;
	add.s32 	%r45, %r45, 8;
	add.s32 	%r44, %r44, %r14;
	add.s32 	%r43, %r43, 8;
	setp.lt.s32 	%p11, %r48, %r30;
	@%p11 bra 	$L__BB0_2;
$L__BB0_9:
	setp.lt.s32 	%p12, %r3, %r29;
	setp.lt.s32 	%p13, %r5, %r28;
	and.pred  	%p14, %p12, %p13;
	@%p14 bra 	$L__BB0_10;
	bra.uni 	$L__BB0_11;
$L__BB0_10:
	mad.lo.s32 	%r41, %r5, %r29, %r3;
	mul.wide.s32 	%rd13, %r41, 4;
	add.s64 	%rd14, %rd1, %rd13;
	st.global.f32 	[%rd14], %f51;
$L__BB0_11:
	setp.ge.s32 	%p15, %r3, %r29;
	add.s32 	%r27, %r5, 8;
	setp.ge.s32 	%p16, %r27, %r28;
	or.pred  	%p17, %p15, %p16;
	@%p17 bra 	$L__BB0_13;
	mad.lo.s32 	%r42, %r27, %r29, %r3;
	mul.wide.s32 	%rd15, %r42, 4;
	add.s64 	%rd16, %rd1, %rd15;
	st.global.f32 	[%rd16], %f50;
$L__BB0_13:
	ret;

}
	// .globl	_Z13matmul_kernelILi8ELi4EEviiifPKfS1_fPf
.visible .entry _Z13matmul_kernelILi8ELi4EEviiifPKfS1_fPf(
	.param .u32 _Z13matmul_kernelILi8ELi4EEviiifPKfS1_fPf_param_0,
	.param .u32 _Z13matmul_kernelILi8ELi4EEviiifPKfS1_fPf_param_1,
	.param .u32 _Z13matmul_kernelILi8ELi4EEviiifPKfS1_fPf_param_2,
	.param .f32 _Z13matmul_kernelILi8ELi4EEviiifPKfS1_fPf_param_3,
	.param .u64 .ptr .align 1 _Z13matmul_kernelILi8ELi4EEviiifPKfS1_fPf_param_4,
	.param .u64 .ptr .align 1 _Z13matmul_kernelILi8ELi4EEviiifPKfS1_fPf_param_5,
	.param .f32 _Z13matmul_kernelILi8ELi4EEviiifPKfS1_fPf_param_6,
	.param .u64 .ptr .align 1 _Z13matmul_kernelILi8ELi4EEviiifPKfS1_fPf_param_7
)
{
	.reg .pred 	%p<30>;
	.reg .b32 	%r<63>;
	.reg .b32 	%f<96>;
	.reg .b64 	%rd<26>;
	// demoted variable
	.shared .align 4 .b8 _ZZ13matmul_kernelILi8ELi4EEviiifPKfS1_fPfE6A_tile[1024];
	// demoted variable
	.shared .align 4 .b8 _ZZ13matmul_kernelILi8ELi4EEviiifPKfS1_fPfE6B_tile[256];
	ld.param.u32 	%r37, [_Z13matmul_kernelILi8ELi4EEviiifPKfS1_fPf_param_0];
	ld.param.u32 	%r38, [_Z13matmul_kernelILi8ELi4EEviiifPKfS1_fPf_param_1];
	ld.param.u32 	%r39, [_Z13matmul_kernelILi8ELi4EEviiifPKfS1_fPf_param_2];
	ld.param.u64 	%rd3, [_Z13matmul_kernelILi8ELi4EEviiifPKfS1_fPf_param_4];
	ld.param.u64 	%rd5, [_Z13matmul_kernelILi8ELi4EEviiifPKfS1_fPf_param_7];
	cvta.to.global.u64 	%rd1, %rd5;
	mov.u32 	%r40, %ctaid.x;
	shl.b32 	%r1, %r40, 3;
	mov.u32 	%r57, %tid.x;
	add.s32 	%r3, %r1, %r57;
	mov.u32 	%r41, %ctaid.y;
	shl.b32 	%r42, %r41, 5;
	mov.u32 	%r55, %tid.y;
	add.s32 	%r5, %r42, %r55;
	setp.lt.s32 	%p1, %r39, 1;
	mov.f32 	%f88, 0f00000000;
	mov.f32 	%f89, %f88;
	mov.f32 	%f90, %f88;
	mov.f32 	%f91, %f88;
	@%p1 bra 	$L__BB1_13;
	cvta.to.global.u64 	%rd2, %rd3;
	shl.b32 	%r44, %r57, 2;
	mov.u32 	%r45, _ZZ13matmul_kernelILi8ELi4EEviiifPKfS1_fPfE6A_tile;
	shl.b32 	%r46, %r55, 5;
	mov.u32 	%r47, _ZZ13matmul_kernelILi8ELi4EEviiifPKfS1_fPfE6B_tile;
	add.s32 	%r7, %r47, %r44;
	add.s32 	%r6, %r7, %r46;
	add.s32 	%r48, %r45, %r46;
	add.s32 	%r8, %r48, 28;
	add.s32 	%r9, %r48, %r44;
	add.s32 	%r10, %r5, 8;
	add.s32 	%r11, %r5, 16;
	add.s32 	%r12, %r5, 24;
	mad.lo.s32 	%r61, %r12, %r39, %r57;
	mad.lo.s32 	%r60, %r11, %r39, %r57;
	mad.lo.s32 	%r59, %r10, %r39, %r57;
	mad.lo.s32 	%r58, %r5, %r39, %r57;
	mad.lo.s32 	%r49, %r55, %r38, %r57;
	add.s32 	%r56, %r49, %r1;
	mov.b32 	%r62, 0;
	mov.f32 	%f88, 0f00000000;
$L__BB1_2:
	setp.lt.s32 	%p2, %r5, %r37;
	setp.lt.s32 	%p3, %r57, %r39;
	and.pred  	%p4, %p2, %p3;
	@%p4 bra 	$L__BB1_3;
	bra.uni 	$L__BB1_4;
$L__BB1_3:
	mul.wide.s32 	%rd6, %r58, 4;
	add.s64 	%rd7, %rd2, %rd6;
	ld.global.f32 	%f15, [%rd7];
	st.shared.f32 	[%r9], %f15;
$L__BB1_4:
	setp.ge.s32 	%p5, %r57, %r39;
	setp.ge.s32 	%p6, %r10, %r37;
	or.pred  	%p7, %p6, %p5;
	@%p7 bra 	$L__BB1_6;
	mul.wide.s32 	%rd8, %r59, 4;
	add.s64 	%rd9, %rd2, %rd8;
	ld.global.f32 	%f16, [%rd9];
	st.shared.f32 	[%r9+256], %f16;
$L__BB1_6:
	setp.ge.s32 	%p9, %r11, %r37;
	or.pred  	%p10, %p9, %p5;
	@%p10 bra 	$L__BB1_8;
	mul.wide.s32 	%rd10, %r60, 4;
	add.s64 	%rd11, %rd2, %rd10;
	ld.global.f32 	%f17, [%rd11];
	st.shared.f32 	[%r9+512], %f17;
$L__BB1_8:
	setp.ge.s32 	%p12, %r12, %r37;
	or.pred  	%p13, %p12, %p5;
	@%p13 bra 	$L__BB1_10;
	mul.wide.s32 	%rd12, %r61, 4;
	add.s64 	%rd13, %rd2, %rd12;
	ld.global.f32 	%f18, [%rd13];
	st.shared.f32 	[%r9+768], %f18;
$L__BB1_10:
	setp.ge.s32 	%p14, %r3, %r38;
	setp.ge.u32 	%p15, %r55, %r39;
	or.pred  	%p16, %p14, %p15;
	@%p16 bra 	$L__BB1_12;
	ld.param.u64 	%rd25, [_Z13matmul_kernelILi8ELi4EEviiifPKfS1_fPf_param_5];
	cvta.to.global.u64 	%rd14, %rd25;
	mul.wide.u32 	%rd15, %r56, 4;
	add.s64 	%rd16, %rd14, %rd15;
	ld.global.f32 	%f19, [%rd16];
	st.shared.f32 	[%r6], %f19;
$L__BB1_12:
	bar.sync 	0;
	ld.shared.f32 	%f20, [%r7];
	ld.shared.f32 	%f21, [%r8+-28];
	fma.rn.f32 	%f22, %f20, %f21, %f91;
	ld.shared.f32 	%f23, [%r8+228];
	fma.rn.f32 	%f24, %f20, %f23, %f90;
	ld.shared.f32 	%f25, [%r8+484];
	fma.rn.f32 	%f26, %f20, %f25, %f89;
	ld.shared.f32 	%f27, [%r8+740];
	fma.rn.f32 	%f28, %f20, %f27, %f88;
	ld.shared.f32 	%f29, [%r7+32];
	ld.shared.f32 	%f30, [%r8+-24];
	fma.rn.f32 	%f31, %f29, %f30, %f22;
	ld.shared.f32 	%f32, [%r8+232];
	fma.rn.f32 	%f33, %f29, %f32, %f24;
	ld.shared.f32 	%f34, [%r8+488];
	fma.rn.f32 	%f35, %f29, %f34, %f26;
	ld.shared.f32 	%f36, [%r8+744];
	fma.rn.f32 	%f37, %f29, %f36, %f28;
	ld.shared.f32 	%f38, [%r7+64];
	ld.shared.f32 	%f39, [%r8+-20];
	fma.rn.f32 	%f40, %f38, %f39, %f31;
	ld.shared.f32 	%f41, [%r8+236];
	fma.rn.f32 	%f42, %f38, %f41, %f33;
	ld.shared.f32 	%f43, [%r8+492];
	fma.rn.f32 	%f44, %f38, %f43, %f35;
	ld.shared.f32 	%f45, [%r8+748];
	fma.rn.f32 	%f46, %f38, %f45, %f37;
	ld.shared.f32 	%f47, [%r7+96];
	ld.shared.f32 	%f48, [%r8+-16];
	fma.rn.f32 	%f49, %f47, %f48, %f40;
	ld.shared.f32 	%f50, [%r8+240];
	fma.rn.f32 	%f51, %f47, %f50, %f42;
	ld.shared.f32 	%f52, [%r8+496];
	fma.rn.f32 	%f53, %f47, %f52, %f44;
	ld.shared.f32 	%f54, [%r8+752];
	fma.rn.f32 	%f55, %f47, %f54, %f46;
	ld.shared.f32 	%f56, [%r7+128];
	ld.shared.f32 	%f57, [%r8+-12];
	fma.rn.f32 	%f58, %f56, %f57, %f49;
	ld.shared.f32 	%f59, [%r8+244];
	fma.rn.f32 	%f60, %f56, %f59, %f51;
	ld.shared.f32 	%f61, [%r8+500];
	fma.rn.f32 	%f62, %f56, %f61, %f53;
	ld.shared.f32 	%f63, [%r8+756];
	fma.rn.f32 	%f64, %f56, %f63, %f55;
	ld.shared.f32 	%f65, [%r7+160];
	ld.shared.f32 	%f66, [%r8+-8];
	fma.rn.f32 	%f67, %f65, %f66, %f58;
	ld.shared.f32 	%f68, [%r8+248];
	fma.rn.f32 	%f69, %f65, %f68, %f60;
	ld.shared.f32 	%f70, [%r8+504];
	fma.rn.f32 	%f71, %f65, %f70, %f62;
	ld.shared.f32 	%f72, [%r8+760];
	fma.rn.f32 	%f73, %f65, %f72, %f64;
	ld.shared.f32 	%f74, [%r7+192];
	ld.shared.f32 	%f75, [%r8+-4];
	fma.rn.f32 	%f76, %f74, %f75, %f67;
	ld.shared.f32 	%f77, [%r8+252];
	fma.rn.f32 	%f78, %f74, %f77, %f69;
	ld.shared.f32 	%f79, [%r8+508];
	fma.rn.f32 	%f80, %f74, %f79, %f71;
	ld.shared.f32 	%f81, [%r8+764];
	fma.rn.f32 	%f82, %f74, %f81, %f73;
	ld.shared.f32 	%f83, [%r7+224];
	ld.shared.f32 	%f84, [%r8];
	fma.rn.f32 	%f91, %f83, %f84, %f76;
	ld.shared.f32 	%f85, [%r8+256];
	fma.rn.f32 	%f90, %f83, %f85, %f78;
	ld.shared.f32 	%f86, [%r8+512];
	fma.rn.f32 	%f89, %f83, %f86, %f80;
	ld.shared.f32 	%f87, [%r8+768];
	fma.rn.f32 	%f88, %f83, %f87, %f82;
	bar.sync 	0;
	add.s32 	%r62, %r62, 8;
	add.s32 	%r61, %r61, 8;
	add.s32 	%r60, %r60, 8;
	add.s32 	%r59, %r59, 8;
	add.s32 	%r58, %r58, 8;
	add.s32 	%r57, %r57, 8;
	shl.b32 	%r50, %r38, 3;
	add.s32 	%r56, %r56, %r50;
	add.s32 	%r55, %r55, 8;
	setp.lt.s32 	%p17, %r62, %r39;
	@%p17 bra 	$L__BB1_2;
$L__BB1_13:
	setp.lt.s32 	%p18, %r3, %r38;
	setp.lt.s32 	%p19, %r5, %r37;
	and.pred  	%p20, %p18, %p19;
	@%p20 bra 	$L__BB1_14;
	bra.uni 	$L__BB1_15;
$L__BB1_14:
	mad.lo.s32 	%r51, %r5, %r38, %r3;
	mul.wide.s32 	%rd17, %r51, 4;
	add.s64 	%rd18, %rd1, %rd17;
	st.global.f32 	[%rd18], %f91;
$L__BB1_15:
	setp.ge.s32 	%p21, %r3, %r38;
	add.s32 	%r34, %r5, 8;
	setp.ge.s32 	%p22, %r34, %r37;
	or.pred  	%p23, %p21, %p22;
	@%p23 bra 	$L__BB1_17;
	mad.lo.s32 	%r52, %r34, %r38, %r3;
	mul.wide.s32 	%rd19, %r52, 4;
	add.s64 	%rd20, %rd1, %rd19;
	st.global.f32 	[%rd20], %f90;
$L__BB1_17:
	setp.ge.s32 	%p24, %r3, %r38;
	add.s32 	%r35, %r5, 16;
	setp.ge.s32 	%p25, %r35, %r37;
	or.pred  	%p26, %p24, %p25;
	@%p26 bra 	$L__BB1_19;
	mad.lo.s32 	%r53, %r35, %r38, %r3;
	mul.wide.s32 	%rd21, %r53, 4;
	add.s64 	%rd22, %rd1, %rd21;
	st.global.f32 	[%rd22], %f89;
$L__BB1_19:
	setp.ge.s32 	%p27, %r3, %r38;
	add.s32 	%r36, %r5, 24;
	setp.ge.s32 	%p28, %r36, %r37;
	or.pred  	%p29, %p27, %p28;
	@%p29 bra 	$L__BB1_21;
	mad.lo.s32 	%r54, %r36, %r38, %r3;
	mul.wide.s32 	%rd23, %r54, 4;
	add.s64 	%rd24, %rd1, %rd23;
	st.global.f32 	[%rd24], %f88;
$L__BB1_21:
	ret;

}
	// .globl	_Z13matmul_kernelILi8ELi8EEviiifPKfS1_fPf
.visible .entry _Z13matmul_kernelILi8ELi8EEviiifPKfS1_fPf(
	.param .u32 _Z13matmul_kernelILi8ELi8EEviiifPKfS1_fPf_param_0,
	.param .u32 _Z13matmul_kernelILi8ELi8EEviiifPKfS1_fPf_param_1,
	.param .u32 _Z13matmul_kernelILi8ELi8EEviiifPKfS1_fPf_param_2,
	.param .f32 _Z13matmul_kernelILi8ELi8EEviiifPKfS1_fPf_param_3,
	.param .u64 .ptr .align 1 _Z13matmul_kernelILi8ELi8EEviiifPKfS1_fPf_param_4,
	.param .u64 .ptr .align 1 _Z13matmul_kernelILi8ELi8EEviiifPKfS1_fPf_param_5,
	.param .f32 _Z13matmul_kernelILi8ELi8EEviiifPKfS1_fPf_param_6,
	.param .u64 .ptr .align 1 _Z13matmul_kernelILi8ELi8EEviiifPKfS1_fPf_param_7
)
{
	.reg .pred 	%p<54>;
	.reg .b32 	%r<103>;
	.reg .b32 	%f<180>;
	.reg .b64 	%rd<42>;
	// demoted variable
	.shared .align 4 .b8 _ZZ13matmul_kernelILi8ELi8EEviiifPKfS1_fPfE6A_tile[2048];
	// demoted variable
	.shared .align 4 .b8 _ZZ13matmul_kernelILi8ELi8EEviiifPKfS1_fPfE6B_tile[256];
	ld.param.u32 	%r53, [_Z13matmul_kernelILi8ELi8EEviiifPKfS1_fPf_param_0];
	ld.param.u32 	%r54, [_Z13matmul_kernelILi8ELi8EEviiifPKfS1_fPf_param_1];
	ld.param.u32 	%r55, [_Z13matmul_kernelILi8ELi8EEviiifPKfS1_fPf_param_2];
	ld.param.u64 	%rd3, [_Z13matmul_kernelILi8ELi8EEviiifPKfS1_fPf_param_4];
	ld.param.u64 	%rd5, [_Z13matmul_kernelILi8ELi8EEviiifPKfS1_fPf_param_7];
	cvta.to.global.u64 	%rd1, %rd5;
	mov.u32 	%r56, %ctaid.x;
	shl.b32 	%r1, %r56, 3;
	mov.u32 	%r93, %tid.x;
	add.s32 	%r3, %r1, %r93;
	mov.u32 	%r57, %ctaid.y;
	shl.b32 	%r58, %r57, 6;
	mov.u32 	%r91, %tid.y;
	add.s32 	%r5, %r58, %r91;
	setp.lt.s32 	%p1, %r55, 1;
	mov.f32 	%f164, 0f00000000;
	mov.f32 	%f165, %f164;
	mov.f32 	%f166, %f164;
	mov.f32 	%f167, %f164;
	mov.f32 	%f168, %f164;
	mov.f32 	%f169, %f164;
	mov.f32 	%f170, %f164;
	mov.f32 	%f171, %f164;
	@%p1 bra 	$L__BB2_21;
	cvta.to.global.u64 	%rd2, %rd3;
	shl.b32 	%r60, %r93, 2;
	mov.u32 	%r61, _ZZ13matmul_kernelILi8ELi8EEviiifPKfS1_fPfE6A_tile;
	add.s32 	%r62, %r61, %r60;
	shl.b32 	%r63, %r91, 5;
	add.s32 	%r6, %r62, %r63;
	add.s32 	%r64, %r5, 8;
	add.s32 	%r7, %r5, 16;
	add.s32 	%r8, %r5, 24;
	add.s32 	%r9, %r5, 32;
	add.s32 	%r10, %r5, 40;
	add.s32 	%r11, %r5, 48;
	add.s32 	%r12, %r5, 56;
	mad.lo.s32 	%r101, %r12, %r55, %r93;
	mad.lo.s32 	%r100, %r11, %r55, %r93;
	mad.lo.s32 	%r99, %r10, %r55, %r93;
	mad.lo.s32 	%r98, %r9, %r55, %r93;
	mad.lo.s32 	%r97, %r8, %r55, %r93;
	mad.lo.s32 	%r96, %r7, %r55, %r93;
	mad.lo.s32 	%r95, %r64, %r55, %r93;
	mad.lo.s32 	%r94, %r5, %r55, %r93;
	mad.lo.s32 	%r65, %r91, %r54, %r93;
	add.s32 	%r92, %r65, %r1;
	mov.b32 	%r102, 0;
	mov.f32 	%f164, 0f00000000;
$L__BB2_2:
	setp.lt.s32 	%p2, %r5, %r53;
	setp.lt.s32 	%p3, %r93, %r55;
	and.pred  	%p4, %p2, %p3;
	@%p4 bra 	$L__BB2_3;
	bra.uni 	$L__BB2_4;
$L__BB2_3:
	mul.wide.s32 	%rd6, %r94, 4;
	add.s64 	%rd7, %rd2, %rd6;
	ld.global.f32 	%f27, [%rd7];
	st.shared.f32 	[%r6], %f27;
$L__BB2_4:
	setp.ge.s32 	%p5, %r93, %r55;
	add.s32 	%r66, %r5, 8;
	setp.ge.s32 	%p6, %r66, %r53;
	or.pred  	%p7, %p6, %p5;
	@%p7 bra 	$L__BB2_6;
	mul.wide.s32 	%rd8, %r95, 4;
	add.s64 	%rd9, %rd2, %rd8;
	ld.global.f32 	%f28, [%rd9];
	st.shared.f32 	[%r6+256], %f28;
$L__BB2_6:
	setp.ge.s32 	%p9, %r7, %r53;
	or.pred  	%p10, %p9, %p5;
	@%p10 bra 	$L__BB2_8;
	mul.wide.s32 	%rd10, %r96, 4;
	add.s64 	%rd11, %rd2, %rd10;
	ld.global.f32 	%f29, [%rd11];
	st.shared.f32 	[%r6+512], %f29;
$L__BB2_8:
	setp.ge.s32 	%p12, %r8, %r53;
	or.pred  	%p13, %p12, %p5;
	@%p13 bra 	$L__BB2_10;
	mul.wide.s32 	%rd12, %r97, 4;
	add.s64 	%rd13, %rd2, %rd12;
	ld.global.f32 	%f30, [%rd13];
	st.shared.f32 	[%r6+768], %f30;
$L__BB2_10:
	setp.ge.s32 	%p15, %r9, %r53;
	or.pred  	%p16, %p15, %p5;
	@%p16 bra 	$L__BB2_12;
	mul.wide.s32 	%rd14, %r98, 4;
	add.s64 	%rd15, %rd2, %rd14;
	ld.global.f32 	%f31, [%rd15];
	st.shared.f32 	[%r6+1024], %f31;
$L__BB2_12:
	setp.ge.s32 	%p18, %r10, %r53;
	or.pred  	%p19, %p18, %p5;
	@%p19 bra 	$L__BB2_14;
	mul.wide.s32 	%rd16, %r99, 4;
	add.s64 	%rd17, %rd2, %rd16;
	ld.global.f32 	%f32, [%rd17];
	st.shared.f32 	[%r6+1280], %f32;
$L__BB2_14:
	setp.ge.s32 	%p21, %r11, %r53;
	or.pred  	%p22, %p21, %p5;
	@%p22 bra 	$L__BB2_16;
	mul.wide.s32 	%rd18, %r100, 4;
	add.s64 	%rd19, %rd2, %rd18;
	ld.global.f32 	%f33, [%rd19];
	st.shared.f32 	[%r6+1536], %f33;
$L__BB2_16:
	setp.ge.s32 	%p24, %r12, %r53;
	or.pred  	%p25, %p24, %p5;
	@%p25 bra 	$L__BB2_18;
	mul.wide.s32 	%rd20, %r101, 4;
	add.s64 	%rd21, %rd2, %rd20;
	ld.global.f32 	%f34, [%rd21];
	st.shared.f32 	[%r6+1792], %f34;
$L__BB2_18:
	setp.ge.s32 	%p26, %r3, %r54;
	setp.ge.u32 	%p27, %r91, %r55;
	or.pred  	%p28, %p26, %p27;
	@%p28 bra 	$L__BB2_20;
	ld.param.u64 	%rd41, [_Z13matmul_kernelILi8ELi8EEviiifPKfS1_fPf_param_5];
	cvta.to.global.u64 	%rd22, %rd41;
	mul.wide.u32 	%rd23, %r92, 4;
	add.s64 	%rd24, %rd22, %rd23;
	ld.global.f32 	%f35, [%rd24];
	mov.u32 	%r67, %tid.y;
	shl.b32 	%r68, %r67, 5;
	mov.u32 	%r69, _ZZ13matmul_kernelILi8ELi8EEviiifPKfS1_fPfE6B_tile;
	add.s32 	%r70, %r69, %r68;
	mov.u32 	%r71, %tid.x;
	shl.b32 	%r72, %r71, 2;
	add.s32 	%r73, %r70, %r72;
	st.shared.f32 	[%r73], %f35;
$L__BB2_20:
	bar.sync 	0;
	mov.u32 	%r74, %tid.x;
	shl.b32 	%r75, %r74, 2;
	mov.u32 	%r76, _ZZ13matmul_kernelILi8ELi8EEviiifPKfS1_fPfE6B_tile;
	add.s32 	%r77, %r76, %r75;
	ld.shared.f32 	%f36, [%r77];
	mov.u32 	%r78, %tid.y;
	shl.b32 	%r79, %r78, 5;
	mov.u32 	%r80, _ZZ13matmul_kernelILi8ELi8EEviiifPKfS1_fPfE6A_tile;
	add.s32 	%r81, %r80, %r79;
	ld.shared.f32 	%f37, [%r81];
	fma.rn.f32 	%f38, %f36, %f37, %f171;
	ld.shared.f32 	%f39, [%r81+256];
	fma.rn.f32 	%f40, %f36, %f39, %f170;
	ld.shared.f32 	%f41, [%r81+512];
	fma.rn.f32 	%f42, %f36, %f41, %f169;
	ld.shared.f32 	%f43, [%r81+768];
	fma.rn.f32 	%f44, %f36, %f43, %f168;
	ld.shared.f32 	%f45, [%r81+1024];
	fma.rn.f32 	%f46, %f36, %f45, %f167;
	ld.shared.f32 	%f47, [%r81+1280];
	fma.rn.f32 	%f48, %f36, %f47, %f166;
	ld.shared.f32 	%f49, [%r81+1536];
	fma.rn.f32 	%f50, %f36, %f49, %f165;
	ld.shared.f32 	%f51, [%r81+1792];
	fma.rn.f32 	%f52, %f36, %f51, %f164;
	ld.shared.f32 	%f53, [%r77+32];
	ld.shared.f32 	%f54, [%r81+4];
	fma.rn.f32 	%f55, %f53, %f54, %f38;
	ld.shared.f32 	%f56, [%r81+260];
	fma.rn.f32 	%f57, %f53, %f56, %f40;
	ld.shared.f32 	%f58, [%r81+516];
	fma.rn.f32 	%f59, %f53, %f58, %f42;
	ld.shared.f32 	%f60, [%r81+772];
	fma.rn.f32 	%f61, %f53, %f60, %f44;
	ld.shared.f32 	%f62, [%r81+1028];
	fma.rn.f32 	%f63, %f53, %f62, %f46;
	ld.shared.f32 	%f64, [%r81+1284];
	fma.rn.f32 	%f65, %f53, %f64, %f48;
	ld.shared.f32 	%f66, [%r81+1540];
	fma.rn.f32 	%f67, %f53, %f66, %f50;
	ld.shared.f32 	%f68, [%r81+1796];
	fma.rn.f32 	%f69, %f53, %f68, %f52;
	ld.shared.f32 	%f70, [%r77+64];
	ld.shared.f32 	%f71, [%r81+8];
	fma.rn.f32 	%f72, %f70, %f71, %f55;
	ld.shared.f32 	%f73, [%r81+264];
	fma.rn.f32 	%f74, %f70, %f73, %f57;
	ld.shared.f32 	%f75, [%r81+520];
	fma.rn.f32 	%f76, %f70, %f75, %f59;
	ld.shared.f32 	%f77, [%r81+776];
	fma.rn.f32 	%f78, %f70, %f77, %f61;
	ld.shared.f32 	%f79, [%r81+1032];
	fma.rn.f32 	%f80, %f70, %f79, %f63;
	ld.shared.f32 	%f81, [%r81+1288];
	fma.rn.f32 	%f82, %f70, %f81, %f65;
	ld.shared.f32 	%f83, [%r81+1544];
	fma.rn.f32 	%f84, %f70, %f83, %f67;
	ld.shared.f32 	%f85, [%r81+1800];
	fma.rn.f32 	%f86, %f70, %f85, %f69;
	ld.shared.f32 	%f87, [%r77+96];
	ld.shared.f32 	%f88, [%r81+12];
	fma.rn.f32 	%f89, %f87, %f88, %f72;
	ld.shared.f32 	%f90, [%r81+268];
	fma.rn.f32 	%f91, %f87, %f90, %f74;
	ld.shared.f32 	%f92, [%r81+524];
	fma.rn.f32 	%f93, %f87, %f92, %f76;
	ld.shared.f32 	%f94, [%r81+780];
	fma.rn.f32 	%f95, %f87, %f94, %f78;
	ld.shared.f32 	%f96, [%r81+1036];
	fma.rn.f32 	%f97, %f87, %f96, %f80;
	ld.shared.f32 	%f98, [%r81+1292];
	fma.rn.f32 	%f99, %f87, %f98, %f82;
	ld.shared.f32 	%f100, [%r81+1548];
	fma.rn.f32 	%f101, %f87, %f100, %f84;
	ld.shared.f32 	%f102, [%r81+1804];
	fma.rn.f32 	%f103, %f87, %f102, %f86;
	ld.shared.f32 	%f104, [%r77+128];
	ld.shared.f32 	%f105, [%r81+16];
	fma.rn.f32 	%f106, %f104, %f105, %f89;
	ld.shared.f32 	%f107, [%r81+272];
	fma.rn.f32 	%f108, %f104, %f107, %f91;
	ld.shared.f32 	%f109, [%r81+528];
	fma.rn.f32 	%f110, %f104, %f109, %f93;
	ld.shared.f32 	%f111, [%r81+784];
	fma.rn.f32 	%f112, %f104, %f111, %f95;
	ld.shared.f32 	%f113, [%r81+1040];
	fma.rn.f32 	%f114, %f104, %f113, %f97;
	ld.shared.f32 	%f115, [%r81+1296];
	fma.rn.f32 	%f116, %f104, %f115, %f99;
	ld.shared.f32 	%f117, [%r81+1552];
	fma.rn.f32 	%f118, %f104, %f117, %f101;
	ld.shared.f32 	%f119, [%r81+1808];
	fma.rn.f32 	%f120, %f104, %f119, %f103;
	ld.shared.f32 	%f121, [%r77+160];
	ld.shared.f32 	%f122, [%r81+20];
	fma.rn.f32 	%f123, %f121, %f122, %f106;
	ld.shared.f32 	%f124, [%r81+276];
	fma.rn.f32 	%f125, %f121, %f124, %f108;
	ld.shared.f32 	%f126, [%r81+532];
	fma.rn.f32 	%f127, %f121, %f126, %f110;
	ld.shared.f32 	%f128, [%r81+788];
	fma.rn.f32 	%f129, %f121, %f128, %f112;
	ld.shared.f32 	%f130, [%r81+1044];
	fma.rn.f32 	%f131, %f121, %f130, %f114;
	ld.shared.f32 	%f132, [%r81+1300];
	fma.rn.f32 	%f133, %f121, %f132, %f116;
	ld.shared.f32 	%f134, [%r81+1556];
	fma.rn.f32 	%f135, %f121, %f134, %f118;
	ld.shared.f32 	%f136, [%r81+1812];
	fma.rn.f32 	%f137, %f121, %f136, %f120;
	ld.shared.f32 	%f138, [%r77+192];
	ld.shared.f32 	%f139, [%r81+24];
	fma.rn.f32 	%f140, %f138, %f139, %f123;
	ld.shared.f32 	%f141, [%r81+280];
	fma.rn.f32 	%f142, %f138, %f141, %f125;
	ld.shared.f32 	%f143, [%r81+536];
	fma.rn.f32 	%f144, %f138, %f143, %f127;
	ld.shared.f32 	%f145, [%r81+792];
	fma.rn.f32 	%f146, %f138, %f145, %f129;
	ld.shared.f32 	%f147, [%r81+1048];
	fma.rn.f32 	%f148, %f138, %f147, %f131;
	ld.shared.f32 	%f149, [%r81+1304];
	fma.rn.f32 	%f150, %f138, %f149, %f133;
	ld.shared.f32 	%f151, [%r81+1560];
	fma.rn.f32 	%f152, %f138, %f151, %f135;
	ld.shared.f32 	%f153, [%r81+1816];
	fma.rn.f32 	%f154, %f138, %f153, %f137;
	ld.shared.f32 	%f155, [%r77+224];
	ld.shared.f32 	%f156, [%r81+28];
	fma.rn.f32 	%f171, %f155, %f156, %f140;
	ld.shared.f32 	%f157, [%r81+284];
	fma.rn.f32 	%f170, %f155, %f157, %f142;
	ld.shared.f32 	%f158, [%r81+540];
	fma.rn.f32 	%f169, %f155, %f158, %f144;
	ld.shared.f32 	%f159, [%r81+796];
	fma.rn.f32 	%f168, %f155, %f159, %f146;
	ld.shared.f32 	%f160, [%r81+1052];
	fma.rn.f32 	%f167, %f155, %f160, %f148;
	ld.shared.f32 	%f161, [%r81+1308];
	fma.rn.f32 	%f166, %f155, %f161, %f150;
	ld.shared.f32 	%f162, [%r81+1564];
	fma.rn.f32 	%f165, %f155, %f162, %f152;
	ld.shared.f32 	%f163, [%r81+1820];
	fma.rn.f32 	%f164, %f155, %f163, %f154;
	bar.sync 	0;
	add.s32 	%r102, %r102, 8;
	add.s32 	%r101, %r101, 8;
	add.s32 	%r100, %r100, 8;
	add.s32 	%r99, %r99, 8;
	add.s32 	%r98, %r98, 8;
	add.s32 	%r97, %r97, 8;
	add.s32 	%r96, %r96, 8;
	add.s32 	%r95, %r95, 8;
	add.s32 	%r94, %r94, 8;
	add.s32 	%r93, %r93, 8;
	shl.b32 	%r82, %r54, 3;
	add.s32 	%r92, %r92, %r82;
	add.s32 	%r91, %r91, 8;
	setp.lt.s32 	%p29, %r102, %r55;
	@%p29 bra 	$L__BB2_2;
$L__BB2_21:
	setp.lt.s32 	%p30, %r3, %r54;
	setp.lt.s32 	%p31, %r5, %r53;
	and.pred  	%p32, %p30, %p31;
	@%p32 bra 	$L__BB2_22;
	bra.uni 	$L__BB2_23;
$L__BB2_22:
	mad.lo.s32 	%r83, %r5, %r54, %r3;
	mul.wide.s32 	%rd25, %r83, 4;
	add.s64 	%rd26, %rd1, %rd25;
	st.global.f32 	[%rd26], %f171;
$L__BB2_23:
	setp.ge.s32 	%p33, %r3, %r54;
	add.s32 	%r46, %r5, 8;
	setp.ge.s32 	%p34, %r46, %r53;
	or.pred  	%p35, %p33, %p34;
	@%p35 bra 	$L__BB2_25;
	mad.lo.s32 	%r84, %r46, %r54, %r3;
	mul.wide.s32 	%rd27, %r84, 4;
	add.s64 	%rd28, %rd1, %rd27;
	st.global.f32 	[%rd28], %f170;
$L__BB2_25:
	setp.ge.s32 	%p36, %r3, %r54;
	add.s32 	%r47, %r5, 16;
	setp.ge.s32 	%p37, %r47, %r53;
	or.pred  	%p38, %p36, %p37;
	@%p38 bra 	$L__BB2_27;
	mad.lo.s32 	%r85, %r47, %r54, %r3;
	mul.wide.s32 	%rd29, %r85, 4;
	add.s64 	%rd30, %rd1, %rd29;
	st.global.f32 	[%rd30], %f169;
$L__BB2_27:
	setp.ge.s32 	%p39, %r3, %r54;
	add.s32 	%r48, %r5, 24;
	setp.ge.s32 	%p40, %r48, %r53;
	or.pred  	%p41, %p39, %p40;
	@%p41 bra 	$L__BB2_29;
	mad.lo.s32 	%r86, %r48, %r54, %r3;
	mul.wide.s32 	%rd31, %r86, 4;
	add.s64 	%rd32, %rd1, %rd31;
	st.global.f32 	[%rd32], %f168;
$L__BB2_29:
	setp.ge.s32 	%p42, %r3, %r54;
	add.s32 	%r49, %r5, 32;
	setp.ge.s32 	%p43, %r49, %r53;
	or.pred  	%p44, %p42, %p43;
	@%p44 bra 	$L__BB2_31;
	mad.lo.s32 	%r87, %r49, %r54, %r3;
	mul.wide.s32 	%rd33, %r87, 4;
	add.s64 	%rd34, %rd1, %rd33;
	st.global.f32 	[%rd34], %f167;
$L__BB2_31:
	setp.ge.s32 	%p45, %r3, %r54;
	add.s32 	%r50, %r5, 40;
	setp.ge.s32 	%p46, %r50, %r53;
	or.pred  	%p47, %p45, %p46;
	@%p47 bra 	$L__BB2_33;
	mad.lo.s32 	%r88, %r50, %r54, %r3;
	mul.wide.s32 	%rd35, %r88, 4;
	add.s64 	%rd36, %rd1, %rd35;
	st.global.f32 	[%rd36], %f166;
$L__BB2_33:
	setp.ge.s32 	%p48, %r3, %r54;
	add.s32 	%r51, %r5, 48;
	setp.ge.s32 	%p49, %r51, %r53;
	or.pred  	%p50, %p48, %p49;
	@%p50 bra 	$L__BB2_35;
	mad.lo.s32 	%r89, %r51, %r54, %r3;
	mul.wide.s32 	%rd37, %r89, 4;
	add.s64 	%rd38, %rd1, %rd37;
	st.global.f32 	[%rd38], %f165;
$L__BB2_35:
	setp.ge.s32 	%p51, %r3, %r54;
	add.s32 	%r52, %r5, 56;
	setp.ge.s32 	%p52, %r52, %r53;
	or.pred  	%p53, %p51, %p52;
	@%p53 bra 	$L__BB2_37;
	mad.lo.s32 	%r90, %r52, %r54, %r3;
	mul.wide.s32 	%rd39, %r90, 4;
	add.s64 	%rd40, %rd1, %rd39;
	st.global.f32 	[%rd40], %f164;
$L__BB2_37:
	ret;

}
	// .globl	_Z13matmul_kernelILi8ELi16EEviiifPKfS1_fPf
.visible .entry _Z13matmul_kernelILi8ELi16EEviiifPKfS1_fPf(
	.param .u32 _Z13matmul_kernelILi8ELi16EEviiifPKfS1_fPf_param_0,
	.param .u32 _Z13matmul_kernelILi8ELi16EEviiifPKfS1_fPf_param_1,
	.param .u32 _Z13matmul_kernelILi8ELi16EEviiifPKfS1_fPf_param_2,
	.param .f32 _Z13matmul_kernelILi8ELi16EEviiifPKfS1_fPf_param_3,
	.param .u64 .ptr .align 1 _Z13matmul_kernelILi8ELi16EEviiifPKfS1_fPf_param_4,
	.param .u64 .ptr .align 1 _Z13matmul_kernelILi8ELi16EEviiifPKfS1_fPf_param_5,
	.param .f32 _Z13matmul_kernelILi8ELi16EEviiifPKfS1_fPf_param_6,
	.param .u64 .ptr .align 1 _Z13matmul_kernelILi8ELi16EEviiifPKfS1_fPf_param_7
)
{
	.reg .pred 	%p<103>;
	.reg .b32 	%r<124>;
	.reg .b32 	%f<182>;
	.reg .b64 	%rd<74>;
	// demoted variable
	.shared .align 4 .b8 _ZZ13matmul_kernelILi8ELi16EEviiifPKfS1_fPfE6A_tile[4096];
	// demoted variable
	.shared .align 4 .b8 _ZZ13matmul_kernelILi8ELi16EEviiifPKfS1_fPfE6B_tile[256];
	ld.param.u32 	%r62, [_Z13matmul_kernelILi8ELi16EEviiifPKfS1_fPf_param_0];
	ld.param.u32 	%r63, [_Z13matmul_kernelILi8ELi16EEviiifPKfS1_fPf_param_1];
	ld.param.u32 	%r64, [_Z13matmul_kernelILi8ELi16EEviiifPKfS1_fPf_param_2];
	ld.param.u64 	%rd4, [_Z13matmul_kernelILi8ELi16EEviiifPKfS1_fPf_param_4];
	ld.param.u64 	%rd5, [_Z13matmul_kernelILi8ELi16EEviiifPKfS1_fPf_param_7];
	cvta.to.global.u64 	%rd1, %rd4;
	cvta.to.global.u64 	%rd2, %rd5;
	mov.u32 	%r65, %ctaid.x;
	shl.b32 	%r66, %r65, 3;
	mov.u32 	%r1, %tid.x;
	add.s32 	%r2, %r66, %r1;
	mov.u32 	%r67, %ctaid.y;
	shl.b32 	%r68, %r67, 7;
	mov.u32 	%r3, %tid.y;
	add.s32 	%r4, %r68, %r3;
	setp.lt.s32 	%p1, %r64, 1;
	mov.f32 	%f134, 0f00000000;
	mov.f32 	%f135, %f134;
	mov.f32 	%f136, %f134;
	mov.f32 	%f137, %f134;
	mov.f32 	%f138, %f134;
	mov.f32 	%f139, %f134;
	mov.f32 	%f140, %f134;
	mov.f32 	%f141, %f134;
	mov.f32 	%f142, %f134;
	mov.f32 	%f143, %f134;
	mov.f32 	%f144, %f134;
	mov.f32 	%f145, %f134;
	mov.f32 	%f146, %f134;
	mov.f32 	%f147, %f134;
	mov.f32 	%f148, %f134;
	mov.f32 	%f149, %f134;
	@%p1 bra 	$L__BB3_39;
	shl.b32 	%r70, %r1, 2;
	mov.u32 	%r71, _ZZ13matmul_kernelILi8ELi16EEviiifPKfS1_fPfE6A_tile;
	add.s32 	%r72, %r71, %r70;
	mul.lo.s32 	%r5, %r4, %r64;
	shl.b32 	%r73, %r3, 5;
	add.s32 	%r6, %r72, %r73;
	add.s32 	%r7, %r4, 8;
	add.s32 	%r8, %r4, 16;
	add.s32 	%r9, %r4, 24;
	mul.lo.s32 	%r10, %r9, %r64;
	add.s32 	%r11, %r4, 32;
	mul.lo.s32 	%r12, %r11, %r64;
	add.s32 	%r13, %r4, 40;
	mul.lo.s32 	%r14, %r13, %r64;
	add.s32 	%r15, %r4, 48;
	mul.lo.s32 	%r16, %r15, %r64;
	add.s32 	%r17, %r4, 56;
	mul.lo.s32 	%r18, %r17, %r64;
	add.s32 	%r19, %r4, 64;
	mul.lo.s32 	%r20, %r19, %r64;
	add.s32 	%r21, %r4, 72;
	mul.lo.s32 	%r22, %r21, %r64;
	add.s32 	%r23, %r4, 80;
	mul.lo.s32 	%r24, %r23, %r64;
	add.s32 	%r25, %r4, 88;
	mul.lo.s32 	%r26, %r25, %r64;
	add.s32 	%r27, %r4, 96;
	mul.lo.s32 	%r28, %r27, %r64;
	add.s32 	%r29, %r4, 104;
	mul.lo.s32 	%r30, %r29, %r64;
	add.s32 	%r31, %r4, 112;
	mul.lo.s32 	%r32, %r31, %r64;
	add.s32 	%r33, %r4, 120;
	mul.lo.s32 	%r34, %r33, %r64;
	mov.b32 	%r120, 0;
	mov.f32 	%f134, 0f00000000;
$L__BB3_2:
	setp.lt.s32 	%p2, %r4, %r62;
	add.s32 	%r36, %r120, %r1;
	setp.lt.s32 	%p3, %r36, %r64;
	and.pred  	%p4, %p2, %p3;
	@%p4 bra 	$L__BB3_3;
	bra.uni 	$L__BB3_4;
$L__BB3_3:
	add.s32 	%r75, %r5, %r36;
	mul.wide.s32 	%rd6, %r75, 4;
	add.s64 	%rd7, %rd1, %rd6;
	ld.global.f32 	%f67, [%rd7];
	st.shared.f32 	[%r6], %f67;
$L__BB3_4:
	setp.ge.s32 	%p5, %r36, %r64;
	setp.ge.s32 	%p6, %r7, %r62;
	or.pred  	%p7, %p6, %p5;
	@%p7 bra 	$L__BB3_6;
	mad.lo.s32 	%r76, %r7, %r64, %r36;
	mul.wide.s32 	%rd8, %r76, 4;
	add.s64 	%rd9, %rd1, %rd8;
	ld.global.f32 	%f68, [%rd9];
	st.shared.f32 	[%r6+256], %f68;
$L__BB3_6:
	setp.ge.s32 	%p9, %r8, %r62;
	or.pred  	%p10, %p9, %p5;
	@%p10 bra 	$L__BB3_8;
	mad.lo.s32 	%r77, %r8, %r64, %r36;
	mul.wide.s32 	%rd10, %r77, 4;
	add.s64 	%rd11, %rd1, %rd10;
	ld.global.f32 	%f69, [%rd11];
	st.shared.f32 	[%r6+512], %f69;
$L__BB3_8:
	setp.ge.s32 	%p12, %r9, %r62;
	or.pred  	%p13, %p12, %p5;
	@%p13 bra 	$L__BB3_10;
	add.s32 	%r78, %r10, %r36;
	mul.wide.s32 	%rd12, %r78, 4;
	add.s64 	%rd13, %rd1, %rd12;
	ld.global.f32 	%f70, [%rd13];
	st.shared.f32 	[%r6+768], %f70;
$L__BB3_10:
	setp.ge.s32 	%p15, %r11, %r62;
	or.pred  	%p16, %p15, %p5;
	@%p16 bra 	$L__BB3_12;
	add.s32 	%r79, %r12, %r36;
	mul.wide.s32 	%rd14, %r79, 4;
	add.s64 	%rd15, %rd1, %rd14;
	ld.global.f32 	%f71, [%rd15];
	st.shared.f32 	[%r6+1024], %f71;
$L__BB3_12:
	setp.ge.s32 	%p18, %r13, %r62;
	or.pred  	%p19, %p18, %p5;
	@%p19 bra 	$L__BB3_14;
	add.s32 	%r80, %r14, %r36;
	mul.wide.s32 	%rd16, %r80, 4;
	add.s64 	%rd17, %rd1, %rd16;
	ld.global.f32 	%f72, [%rd17];
	st.shared.f32 	[%r6+1280], %f72;
$L__BB3_14:
	setp.ge.s32 	%p21, %r15, %r62;
	or.pred  	%p22, %p21, %p5;
	@%p22 bra 	$L__BB3_16;
	add.s32 	%r81, %r16, %r36;
	mul.wide.s32 	%rd18, %r81, 4;
	add.s64 	%rd19, %rd1, %rd18;
	ld.global.f32 	%f73, [%rd19];
	st.shared.f32 	[%r6+1536], %f73;
$L__BB3_16:
	setp.ge.s32 	%p24, %r17, %r62;
	or.pred  	%p25, %p24, %p5;
	@%p25 bra 	$L__BB3_18;
	add.s32 	%r82, %r18, %r36;
	mul.wide.s32 	%rd20, %r82, 4;
	add.s64 	%rd21, %rd1, %rd20;
	ld.global.f32 	%f74, [%rd21];
	st.shared.f32 	[%r6+1792], %f74;
$L__BB3_18:
	setp.ge.s32 	%p27, %r19, %r62;
	or.pred  	%p28, %p27, %p5;
	@%p28 bra 	$L__BB3_20;
	add.s32 	%r83, %r20, %r36;
	mul.wide.s32 	%rd22, %r83, 4;
	add.s64 	%rd23, %rd1, %rd22;
	ld.global.f32 	%f75, [%rd23];
	st.shared.f32 	[%r6+2048], %f75;
$L__BB3_20:
	setp.ge.s32 	%p30, %r21, %r62;
	or.pred  	%p31, %p30, %p5;
	@%p31 bra 	$L__BB3_22;
	add.s32 	%r84, %r22, %r36;
	mul.wide.s32 	%rd24, %r84, 4;
	add.s64 	%rd25, %rd1, %rd24;
	ld.global.f32 	%f76, [%rd25];
	st.shared.f32 	[%r6+2304], %f76;
$L__BB3_22:
	setp.ge.s32 	%p33, %r23, %r62;
	or.pred  	%p34, %p33, %p5;
	@%p34 bra 	$L__BB3_24;
	add.s32 	%r85, %r24, %r36;
	mul.wide.s32 	%rd26, %r85, 4;
	add.s64 	%rd27, %rd1, %rd26;
	ld.global.f32 	%f77, [%rd27];
	st.shared.f32 	[%r6+2560], %f77;
$L__BB3_24:
	setp.ge.s32 	%p36, %r25, %r62;
	or.pred  	%p37, %p36, %p5;
	@%p37 bra 	$L__BB3_26;
	add.s32 	%r86, %r26, %r36;
	mul.wide.s32 	%rd28, %r86, 4;
	add.s64 	%rd29, %rd1, %rd28;
	ld.global.f32 	%f78, [%rd29];
	st.shared.f32 	[%r6+2816], %f78;
$L__BB3_26:
	setp.ge.s32 	%p39, %r27, %r62;
	or.pred  	%p40, %p39, %p5;
	@%p40 bra 	$L__BB3_28;
	add.s32 	%r87, %r28, %r36;
	mul.wide.s32 	%rd30, %r87, 4;
	add.s64 	%rd31, %rd1, %rd30;
	ld.global.f32 	%f79, [%rd31];
	st.shared.f32 	[%r6+3072], %f79;
$L__BB3_28:
	setp.ge.s32 	%p42, %r29, %r62;
	or.pred  	%p43, %p42, %p5;
	@%p43 bra 	$L__BB3_30;
	add.s32 	%r88, %r30, %r36;
	mul.wide.s32 	%rd32, %r88, 4;
	add.s64 	%rd33, %rd1, %rd32;
	ld.global.f32 	%f80, [%rd33];
	st.shared.f32 	[%r6+3328], %f80;
$L__BB3_30:
	setp.ge.s32 	%p45, %r31, %r62;
	or.pred  	%p46, %p45, %p5;
	@%p46 bra 	$L__BB3_32;
	add.s32 	%r89, %r32, %r36;
	mul.wide.s32 	%rd34, %r89, 4;
	add.s64 	%rd35, %rd1, %rd34;
	ld.global.f32 	%f81, [%rd35];
	st.shared.f32 	[%r6+3584], %f81;
$L__BB3_32:
	setp.ge.s32 	%p48, %r33, %r62;
	or.pred  	%p49, %p48, %p5;
	@%p49 bra 	$L__BB3_34;
	add.s32 	%r90, %r34, %r36;
	mul.wide.s32 	%rd36, %r90, 4;
	add.s64 	%rd37, %rd1, %rd36;
	ld.global.f32 	%f82, [%rd37];
	st.shared.f32 	[%r6+3840], %f82;
$L__BB3_34:
	setp.ge.s32 	%p50, %r2, %r63;
	add.s32 	%r37, %r120, %r3;
	setp.ge.u32 	%p51, %r37, %r64;
	or.pred  	%p52, %p50, %p51;
	@%p52 bra 	$L__BB3_36;
	ld.param.u64 	%rd73, [_Z13matmul_kernelILi8ELi16EEviiifPKfS1_fPf_param_5];
	mad.lo.s32 	%r91, %r37, %r63, %r2;
	cvta.to.global.u64 	%rd38, %rd73;
	mul.wide.u32 	%rd39, %r91, 4;
	add.s64 	%rd40, %rd38, %rd39;
	ld.global.f32 	%f83, [%rd40];
	shl.b32 	%r92, %r3, 5;
	mov.u32 	%r93, _ZZ13matmul_kernelILi8ELi16EEviiifPKfS1_fPfE6B_tile;
	add.s32 	%r94, %r93, %r92;
	shl.b32 	%r95, %r1, 2;
	add.s32 	%r96, %r94, %r95;
	st.shared.f32 	[%r96], %f83;
$L__BB3_36:
	shl.b32 	%r98, %r3, 5;
	mov.u32 	%r99, _ZZ13matmul_kernelILi8ELi16EEviiifPKfS1_fPfE6A_tile;
	add.s32 	%r100, %r98, %r99;
	add.s32 	%r122, %r100, 2048;
	shl.b32 	%r101, %r1, 2;
	mov.u32 	%r102, _ZZ13matmul_kernelILi8ELi16EEviiifPKfS1_fPfE6B_tile;
	add.s32 	%r103, %r101, %r102;
	add.s32 	%r121, %r103, 32;
	bar.sync 	0;
	mov.b32 	%r123, 2048;
$L__BB3_37:
	ld.shared.f32 	%f84, [%r121+-32];
	ld.shared.f32 	%f85, [%r122+-2048];
	fma.rn.f32 	%f86, %f84, %f85, %f149;
	ld.shared.f32 	%f87, [%r122+-1792];
	fma.rn.f32 	%f88, %f84, %f87, %f148;
	ld.shared.f32 	%f89, [%r122+-1536];
	fma.rn.f32 	%f90, %f84, %f89, %f147;
	ld.shared.f32 	%f91, [%r122+-1280];
	fma.rn.f32 	%f92, %f84, %f91, %f146;
	ld.shared.f32 	%f93, [%r122+-1024];
	fma.rn.f32 	%f94, %f84, %f93, %f145;
	ld.shared.f32 	%f95, [%r122+-768];
	fma.rn.f32 	%f96, %f84, %f95, %f144;
	ld.shared.f32 	%f97, [%r122+-512];
	fma.rn.f32 	%f98, %f84, %f97, %f143;
	ld.shared.f32 	%f99, [%r122+-256];
	fma.rn.f32 	%f100, %f84, %f99, %f142;
	ld.shared.f32 	%f101, [%r122];
	fma.rn.f32 	%f102, %f84, %f101, %f141;
	ld.shared.f32 	%f103, [%r122+256];
	fma.rn.f32 	%f104, %f84, %f103, %f140;
	ld.shared.f32 	%f105, [%r122+512];
	fma.rn.f32 	%f106, %f84, %f105, %f139;
	ld.shared.f32 	%f107, [%r122+768];
	fma.rn.f32 	%f108, %f84, %f107, %f138;
	ld.shared.f32 	%f109, [%r122+1024];
	fma.rn.f32 	%f110, %f84, %f109, %f137;
	ld.shared.f32 	%f111, [%r122+1280];
	fma.rn.f32 	%f112, %f84, %f111, %f136;
	ld.shared.f32 	%f113, [%r122+1536];
	fma.rn.f32 	%f114, %f84, %f113, %f135;
	ld.shared.f32 	%f115, [%r122+1792];
	fma.rn.f32 	%f116, %f84, %f115, %f134;
	ld.shared.f32 	%f117, [%r121];
	ld.shared.f32 	%f118, [%r122+-2044];
	fma.rn.f32 	%f149, %f117, %f118, %f86;
	ld.shared.f32 	%f119, [%r122+-1788];
	fma.rn.f32 	%f148, %f117, %f119, %f88;
	ld.shared.f32 	%f120, [%r122+-1532];
	fma.rn.f32 	%f147, %f117, %f120, %f90;
	ld.shared.f32 	%f121, [%r122+-1276];
	fma.rn.f32 	%f146, %f117, %f121, %f92;
	ld.shared.f32 	%f122, [%r122+-1020];
	fma.rn.f32 	%f145, %f117, %f122, %f94;
	ld.shared.f32 	%f123, [%r122+-764];
	fma.rn.f32 	%f144, %f117, %f123, %f96;
	ld.shared.f32 	%f124, [%r122+-508];
	fma.rn.f32 	%f143, %f117, %f124, %f98;
	ld.shared.f32 	%f125, [%r122+-252];
	fma.rn.f32 	%f142, %f117, %f125, %f100;
	ld.shared.f32 	%f126, [%r122+4];
	fma.rn.f32 	%f141, %f117, %f126, %f102;
	ld.shared.f32 	%f127, [%r122+260];
	fma.rn.f32 	%f140, %f117, %f127, %f104;
	ld.shared.f32 	%f128, [%r122+516];
	fma.rn.f32 	%f139, %f117, %f128, %f106;
	ld.shared.f32 	%f129, [%r122+772];
	fma.rn.f32 	%f138, %f117, %f129, %f108;
	ld.shared.f32 	%f130, [%r122+1028];
	fma.rn.f32 	%f137, %f117, %f130, %f110;
	ld.shared.f32 	%f131, [%r122+1284];
	fma.rn.f32 	%f136, %f117, %f131, %f112;
	ld.shared.f32 	%f132, [%r122+1540];
	fma.rn.f32 	%f135, %f117, %f132, %f114;
	ld.shared.f32 	%f133, [%r122+1796];
	fma.rn.f32 	%f134, %f117, %f133, %f116;
	add.s32 	%r123, %r123, 8;
	add.s32 	%r122, %r122, 8;
	add.s32 	%r121, %r121, 64;
	setp.ne.s32 	%p53, %r123, 2080;
	@%p53 bra 	$L__BB3_37;
	bar.sync 	0;
	add.s32 	%r120, %r120, 8;
	setp.lt.s32 	%p54, %r120, %r64;
	@%p54 bra 	$L__BB3_2;
$L__BB3_39:
	setp.lt.s32 	%p55, %r2, %r63;
	setp.lt.s32 	%p56, %r4, %r62;
	and.pred  	%p57, %p55, %p56;
	@%p57 bra 	$L__BB3_40;
	bra.uni 	$L__BB3_41;
$L__BB3_40:
	mad.lo.s32 	%r104, %r4, %r63, %r2;
	mul.wide.s32 	%rd41, %r104, 4;
	add.s64 	%rd42, %rd2, %rd41;
	st.global.f32 	[%rd42], %f149;
$L__BB3_41:
	setp.ge.s32 	%p58, %r2, %r63;
	add.s32 	%r47, %r4, 8;
	setp.ge.s32 	%p59, %r47, %r62;
	or.pred  	%p60, %p58, %p59;
	@%p60 bra 	$L__BB3_43;
	mad.lo.s32 	%r105, %r47, %r63, %r2;
	mul.wide.s32 	%rd43, %r105, 4;
	add.s64 	%rd44, %rd2, %rd43;
	st.global.f32 	[%rd44], %f148;
$L__BB3_43:
	setp.ge.s32 	%p61, %r2, %r63;
	add.s32 	%r48, %r4, 16;
	setp.ge.s32 	%p62, %r48, %r62;
	or.pred  	%p63, %p61, %p62;
	@%p63 bra 	$L__BB3_45;
	mad.lo.s32 	%r106, %r48, %r63, %r2;
	mul.wide.s32 	%rd45, %r106, 4;
	add.s64 	%rd46, %rd2, %rd45;
	st.global.f32 	[%rd46], %f147;
$L__BB3_45:
	setp.ge.s32 	%p64, %r2, %r63;
	add.s32 	%r49, %r4, 24;
	setp.ge.s32 	%p65, %r49, %r62;
	or.pred  	%p66, %p64, %p65;
	@%p66 bra 	$L__BB3_47;
	mad.lo.s32 	%r107, %r49, %r63, %r2;
	mul.wide.s32 	%rd47, %r107, 4;
	add.s64 	%rd48, %rd2, %rd47;
	st.global.f32 	[%rd48], %f146;
$L__BB3_47:
	setp.ge.s32 	%p67, %r2, %r63;
	add.s32 	%r50, %r4, 32;
	setp.ge.s32 	%p68, %r50, %r62;
	or.pred  	%p69, %p67, %p68;
	@%p69 bra 	$L__BB3_49;
	mad.lo.s32 	%r108, %r50, %r63, %r2;
	mul.wide.s32 	%rd49, %r108, 4;
	add.s64 	%rd50, %rd2, %rd49;
	st.global.f32 	[%rd50], %f145;
$L__BB3_49:
	setp.ge.s32 	%p70, %r2, %r63;
	add.s32 	%r51, %r4, 40;
	setp.ge.s32 	%p71, %r51, %r62;
	or.pred  	%p72, %p70, %p71;
	@%p72 bra 	$L__BB3_51;
	mad.lo.s32 	%r109, %r51, %r63, %r2;
	mul.wide.s32 	%rd51, %r109, 4;
	add.s64 	%rd52, %rd2, %rd51;
	st.global.f32 	[%rd52], %f144;
$L__BB3_51:
	setp.ge.s32 	%p73, %r2, %r63;
	add.s32 	%r52, %r4, 48;
	setp.ge.s32 	%p74, %r52, %r62;
	or.pred  	%p75, %p73, %p74;
	@%p75 bra 	$L__BB3_53;
	mad.lo.s32 	%r110, %r52, %r63, %r2;
	mul.wide.s32 	%rd53, %r110, 4;
	add.s64 	%rd54, %rd2, %rd53;
	st.global.f32 	[%rd54], %f143;
$L__BB3_53:
	setp.ge.s32 	%p76, %r2, %r63;
	add.s32 	%r53, %r4, 56;
	setp.ge.s32 	%p77, %r53, %r62;
	or.pred  	%p78, %p76, %p77;
	@%p78 bra 	$L__BB3_55;
	mad.lo.s32 	%r111, %r53, %r63, %r2;
	mul.wide.s32 	%rd55, %r111, 4;
	add.s64 	%rd56, %rd2, %rd55;
	st.global.f32 	[%rd56], %f142;
$L__BB3_55:
	setp.ge.s32 	%p79, %r2, %r63;
	add.s32 	%r54, %r4, 64;
	setp.ge.s32 	%p80, %r54, %r62;
	or.pred  	%p81, %p79, %p80;
	@%p81 bra 	$L__BB3_57;
	mad.lo.s32 	%r112, %r54, %r63, %r2;
	mul.wide.s32 	%rd57, %r112, 4;
	add.s64 	%rd58, %rd2, %rd57;
	st.global.f32 	[%rd58], %f141;
$L__BB3_57:
	setp.ge.s32 	%p82, %r2, %r63;
	add.s32 	%r55, %r4, 72;
	setp.ge.s32 	%p83, %r55, %r62;
	or.pred  	%p84, %p82, %p83;
	@%p84 bra 	$L__BB3_59;
	mad.lo.s32 	%r113, %r55, %r63, %r2;
	mul.wide.s32 	%rd59, %r113, 4;
	add.s64 	%rd60, %rd2, %rd59;
	st.global.f32 	[%rd60], %f140;
$L__BB3_59:
	setp.ge.s32 	%p85, %r2, %r63;
	add.s32 	%r56, %r4, 80;
	setp.ge.s32 	%p86, %r56, %r62;
	or.pred  	%p87, %p85, %p86;
	@%p87 bra 	$L__BB3_61;
	mad.lo.s32 	%r114, %r56, %r63, %r2;
	mul.wide.s32 	%rd61, %r114, 4;
	add.s64 	%rd62, %rd2, %rd61;
	st.global.f32 	[%rd62], %f139;
$L__BB3_61:
	setp.ge.s32 	%p88, %r2, %r63;
	add.s32 	%r57, %r4, 88;
	setp.ge.s32 	%p89, %r57, %r62;
	or.pred  	%p90, %p88, %p89;
	@%p90 bra 	$L__BB3_63;
	mad.lo.s32 	%r115, %r57, %r63, %r2;
	mul.wide.s32 	%rd63, %r115, 4;
	add.s64 	%rd64, %rd2, %rd63;
	st.global.f32 	[%rd64], %f138;
$L__BB3_63:
	setp.ge.s32 	%p91, %r2, %r63;
	add.s32 	%r58, %r4, 96;
	setp.ge.s32 	%p92, %r58, %r62;
	or.pred  	%p93, %p91, %p92;
	@%p93 bra 	$L__BB3_65;
	mad.lo.s32 	%r116, %r58, %r63, %r2;
	mul.wide.s32 	%rd65, %r116, 4;
	add.s64 	%rd66, %rd2, %rd65;
	st.global.f32 	[%rd66], %f137;
$L__BB3_65:
	setp.ge.s32 	%p94, %r2, %r63;
	add.s32 	%r59, %r4, 104;
	setp.ge.s32 	%p95, %r59, %r62;
	or.pred  	%p96, %p94, %p95;
	@%p96 bra 	$L__BB3_67;
	mad.lo.s32 	%r117, %r59, %r63, %r2;
	mul.wide.s32 	%rd67, %r117, 4;
	add.s64 	%rd68, %rd2, %rd67;
	st.global.f32 	[%rd68], %f136;
$L__BB3_67:
	setp.ge.s32 	%p97, %r2, %r63;
	add.s32 	%r60, %r4, 112;
	setp.ge.s32 	%p98, %r60, %r62;
	or.pred  	%p99, %p97, %p98;
	@%p99 bra 	$L__BB3_69;
	mad.lo.s32 	%r118, %r60, %r63, %r2;
	mul.wide.s32 	%rd69, %r118, 4;
	add.s64 	%rd70, %rd2, %rd69;
	st.global.f32 	[%rd70], %f135;
$L__BB3_69:
	setp.ge.s32 	%p100, %r2, %r63;
	add.s32 	%r61, %r4, 120;
	setp.ge.s32 	%p101, %r61, %r62;
	or.pred  	%p102, %p100, %p101;
	@%p102 bra 	$L__BB3_71;
	mad.lo.s32 	%r119, %r61, %r63, %r2;
	mul.wide.s32 	%rd71, %r119, 4;
	add.s64 	%rd72, %rd2, %rd71;
	st.global.f32 	[%rd72], %f134;
$L__BB3_71:
	ret;

}
	// .globl	_Z13matmul_kernelILi16ELi2EEviiifPKfS1_fPf
.visible .entry _Z13matmul_kernelILi16ELi2EEviiifPKfS1_fPf(
	.param .u32 _Z13matmul_kernelILi16ELi2EEviiifPKfS1_fPf_param_0,
	.param .u32 _Z13matmul_kernelILi16ELi2EEviiifPKfS1_fPf_param_1,
	.param .u32 _Z13matmul_kernelILi16ELi2EEviiifPKfS1_fPf_param_2,
	.param .f32 _Z13matmul_kernelILi16ELi2EEviiifPKfS1_fPf_param_3,
	.param .u64 .ptr .align 1 _Z13matmul_kernelILi16ELi2EEviiifPKfS1_fPf_param_4,
	.param .u64 .ptr .align 1 _Z13matmul_kernelILi16ELi2EEviiifPKfS1_fPf_param_5,
	.param .f32 _Z13matmul_kernelILi16ELi2EEviiifPKfS1_fPf_param_6,
	.param .u64 .ptr .align 1 _Z13matmul_kernelILi16ELi2EEviiifPKfS1_fPf_param_7
)
{
	.reg .pred 	%p<18>;
	.reg .b32 	%r<49>;
	.reg .b32 	%f<94>;
	.reg .b64 	%rd<17>;
	// demoted variable
	.shared .align 4 .b8 _ZZ13matmul_kernelILi16ELi2EEviiifPKfS1_fPfE6A_tile[2048];
	// demoted variable
	.shared .align 4 .b8 _ZZ13matmul_kernelILi16ELi2EEviiifPKfS1_fPfE6B_tile[1024];
	ld.param.u32 	%r28, [_Z13matmul_kernelILi16ELi2EEviiifPKfS1_fPf_param_0];
	ld.param.u32 	%r29, [_Z13matmul_kernelILi16ELi2EEviiifPKfS1_fPf_param_1];
	ld.param.u32 	%r30, [_Z13matmul_kernelILi16ELi2EEviiifPKfS1_fPf_param_2];
	ld.param.u64 	%rd5, [_Z13matmul_kernelILi16ELi2EEviiifPKfS1_fPf_param_4];
	ld.param.u64 	%rd6, [_Z13matmul_kernelILi16ELi2EEviiifPKfS1_fPf_param_5];
	ld.param.u64 	%rd7, [_Z13matmul_kernelILi16ELi2EEviiifPKfS1_fPf_param_7];
	cvta.to.global.u64 	%rd1, %rd7;
	mov.u32 	%r31, %ctaid.x;
	shl.b32 	%r1, %r31, 4;
	mov.u32 	%r45, %tid.x;
	add.s32 	%r3, %r1, %r45;
	mov.u32 	%r32, %ctaid.y;
	shl.b32 	%r33, %r32, 5;
	mov.u32 	%r43, %tid.y;
	add.s32 	%r5, %r33, %r43;
	setp.lt.s32 	%p1, %r30, 1;
	mov.f32 	%f90, 0f00000000;
	mov.f32 	%f91, %f90;
	@%p1 bra 	$L__BB4_9;
	cvta.to.global.u64 	%rd2, %rd5;
	shl.b32 	%r35, %r45, 2;
	mov.u32 	%r36, _ZZ13matmul_kernelILi16ELi2EEviiifPKfS1_fPfE6A_tile;
	shl.b32 	%r37, %r43, 6;
	mov.u32 	%r38, _ZZ13matmul_kernelILi16ELi2EEviiifPKfS1_fPfE6B_tile;
	add.s32 	%r7, %r38, %r35;
	add.s32 	%r6, %r7, %r37;
	add.s32 	%r39, %r36, %r37;
	add.s32 	%r8, %r39, 60;
	add.s32 	%r9, %r39, %r35;
	add.s32 	%r10, %r5, 16;
	mad.lo.s32 	%r47, %r10, %r30, %r45;
	mad.lo.s32 	%r46, %r5, %r30, %r45;
	mad.lo.s32 	%r40, %r43, %r29, %r45;
	add.s32 	%r44, %r40, %r1;
	shl.b32 	%r14, %r29, 4;
	cvta.to.global.u64 	%rd3, %rd6;
	mov.b32 	%r48, 0;
	mov.f32 	%f90, 0f00000000;
$L__BB4_2:
	setp.lt.s32 	%p2, %r5, %r28;
	mul.wide.s32 	%rd8, %r46, 4;
	add.s64 	%rd4, %rd2, %rd8;
	setp.lt.s32 	%p3, %r45, %r30;
	and.pred  	%p4, %p2, %p3;
	@%p4 bra 	$L__BB4_3;
	bra.uni 	$L__BB4_4;
$L__BB4_3:
	ld.global.f32 	%f9, [%rd4];
	st.shared.f32 	[%r9], %f9;
$L__BB4_4:
	setp.ge.s32 	%p5, %r45, %r30;
	setp.ge.s32 	%p6, %r10, %r28;
	or.pred  	%p7, %p6, %p5;
	@%p7 bra 	$L__BB4_6;
	mul.wide.s32 	%rd9, %r47, 4;
	add.s64 	%rd10, %rd2, %rd9;
	ld.global.f32 	%f10, [%rd10];
	st.shared.f32 	[%r9+1024], %f10;
$L__BB4_6:
	setp.ge.s32 	%p8, %r3, %r29;
	setp.ge.u32 	%p9, %r43, %r30;
	or.pred  	%p10, %p8, %p9;
	@%p10 bra 	$L__BB4_8;
	mul.wide.u32 	%rd11, %r44, 4;
	add.s64 	%rd12, %rd3, %rd11;
	ld.global.f32 	%f11, [%rd12];
	st.shared.f32 	[%r6], %f11;
$L__BB4_8:
	bar.sync 	0;
	ld.shared.f32 	%f12, [%r7];
	ld.shared.f32 	%f13, [%r8+-60];
	fma.rn.f32 	%f14, %f12, %f13, %f91;
	ld.shared.f32 	%f15, [%r8+964];
	fma.rn.f32 	%f16, %f12, %f15, %f90;
	ld.shared.f32 	%f17, [%r7+64];
	ld.shared.f32 	%f18, [%r8+-56];
	fma.rn.f32 	%f19, %f17, %f18, %f14;
	ld.shared.f32 	%f20, [%r8+968];
	fma.rn.f32 	%f21, %f17, %f20, %f16;
	ld.shared.f32 	%f22, [%r7+128];
	ld.shared.f32 	%f23, [%r8+-52];
	fma.rn.f32 	%f24, %f22, %f23, %f19;
	ld.shared.f32 	%f25, [%r8+972];
	fma.rn.f32 	%f26, %f22, %f25, %f21;
	ld.shared.f32 	%f27, [%r7+192];
	ld.shared.f32 	%f28, [%r8+-48];
	fma.rn.f32 	%f29, %f27, %f28, %f24;
	ld.shared.f32 	%f30, [%r8+976];
	fma.rn.f32 	%f31, %f27, %f30, %f26;
	ld.shared.f32 	%f32, [%r7+256];
	ld.shared.f32 	%f33, [%r8+-44];
	fma.rn.f32 	%f34, %f32, %f33, %f29;
	ld.shared.f32 	%f35, [%r8+980];
	fma.rn.f32 	%f36, %f32, %f35, %f31;
	ld.shared.f32 	%f37, [%r7+320];
	ld.shared.f32 	%f38, [%r8+-40];
	fma.rn.f32 	%f39, %f37, %f38, %f34;
	ld.shared.f32 	%f40, [%r8+984];
	fma.rn.f32 	%f41, %f37, %f40, %f36;
	ld.shared.f32 	%f42, [%r7+384];
	ld.shared.f32 	%f43, [%r8+-36];
	fma.rn.f32 	%f44, %f42, %f43, %f39;
	ld.shared.f32 	%f45, [%r8+988];
	fma.rn.f32 	%f46, %f42, %f45, %f41;
	ld.shared.f32 	%f47, [%r7+448];
	ld.shared.f32 	%f48, [%r8+-32];
	fma.rn.f32 	%f49, %f47, %f48, %f44;
	ld.shared.f32 	%f50, [%r8+992];
	fma.rn.f32 	%f51, %f47, %f50, %f46;
	ld.shared.f32 	%f52, [%r7+512];
	ld.shared.f32 	%f53, [%r8+-28];
	fma.rn.f32 	%f54, %f52, %f53, %f49;
	ld.shared.f32 	%f55, [%r8+996];
	fma.rn.f32 	%f56, %f52, %f55, %f51;
	ld.shared.f32 	%f57, [%r7+576];
	ld.shared.f32 	%f58, [%r8+-24];
	fma.rn.f32 	%f59, %f57, %f58, %f54;
	ld.shared.f32 	%f60, [%r8+1000];
	fma.rn.f32 	%f61, %f57, %f60, %f56;
	ld.shared.f32 	%f62, [%r7+640];
	ld.shared.f32 	%f63, [%r8+-20];
	fma.rn.f32 	%f64, %f62, %f63, %f59;
	ld.shared.f32 	%f65, [%r8+1004];
	fma.rn.f32 	%f66, %f62, %f65, %f61;
	ld.shared.f32 	%f67, [%r7+704];
	ld.shared.f32 	%f68, [%r8+-16];
	fma.rn.f32 	%f69, %f67, %f68, %f64;
	ld.shared.f32 	%f70, [%r8+1008];
	fma.rn.f32 	%f71, %f67, %f70, %f66;
	ld.shared.f32 	%f72, [%r7+768];
	ld.shared.f32 	%f73, [%r8+-12];
	fma.rn.f32 	%f74, %f72, %f73, %f69;
	ld.shared.f32 	%f75, [%r8+1012];
	fma.rn.f32 	%f76, %f72, %f75, %f71;
	ld.shared.f32 	%f77, [%r7+832];
	ld.shared.f32 	%f78, [%r8+-8];
	fma.rn.f32 	%f79, %f77, %f78, %f74;
	ld.shared.f32 	%f80, [%r8+1016];
	fma.rn.f32 	%f81, %f77, %f80, %f76;
	ld.shared.f32 	%f82, [%r7+896];
	ld.shared.f32 	%f83, [%r8+-4];
	fma.rn.f32 	%f84, %f82, %f83, %f79;
	ld.shared.f32 	%f85, [%r8+1020];
	fma.rn.f32 	%f86, %f82, %f85, %f81;
	ld.shared.f32 	%f87, [%r7+960];
	ld.shared.f32 	%f88, [%r8];
	fma.rn.f32 	%f91, %f87, %f88, %f84;
	ld.shared.f32 	%f89, [%r8+1024];
	fma.rn.f32 	%f90, %f87, %f89, %f86;
	bar.sync 	0;
	add.s32 	%r48, %r48, 16;
	add.s32 	%r47, %r47, 16;
	add.s32 	%r46, %r46, 16;
	add.s32 	%r45, %r45, 16;
	add.s32 	%r44, %r44, %r14;
	add.s32 	%r43, %r43, 16;
	setp.lt.s32 	%p11, %r48, %r30;
	@%p11 bra 	$L__BB4_2;
$L__BB4_9:
	setp.lt.s32 	%p12, %r3, %r29;
	setp.lt.s32 	%p13, %r5, %r28;
	and.pred  	%p14, %p12, %p13;
	@%p14 bra 	$L__BB4_10;
	bra.uni 	$L__BB4_11;
$L__BB4_10:
	mad.lo.s32 	%r41, %r5, %r29, %r3;
	mul.wide.s32 	%rd13, %r41, 4;
	add.s64 	%rd14, %rd1, %rd13;
	st.global.f32 	[%rd14], %f91;
$L__BB4_11:
	setp.ge.s32 	%p15, %r3, %r29;
	add.s32 	%r27, %r5, 16;
	setp.ge.s32 	%p16, %r27, %r28;
	or.pred  	%p17, %p15, %p16;
	@%p17 bra 	$L__BB4_13;
	mad.lo.s32 	%r42, %r27, %r29, %r3;
	mul.wide.s32 	%rd15, %r42, 4;
	add.s64 	%rd16, %rd1, %rd15;
	st.global.f32 	[%rd16], %f90;
$L__BB4_13:
	ret;

}
	// .globl	_Z13matmul_kernelILi16ELi4EEviiifPKfS1_fPf
.visible .entry _Z13matmul_kernelILi16ELi4EEviiifPKfS1_fPf(
	.param .u32 _Z13matmul_kernelILi16ELi4EEviiifPKfS1_fPf_param_0,
	.param .u32 _Z13matmul_kernelILi16ELi4EEviiifPKfS1_fPf_param_1,
	.param .u32 _Z13matmul_kernelILi16ELi4EEviiifPKfS1_fPf_param_2,
	.param .f32 _Z13matmul_kernelILi16ELi4EEviiifPKfS1_fPf_param_3,
	.param .u64 .ptr .align 1 _Z13matmul_kernelILi16ELi4EEviiifPKfS1_fPf_param_4,
	.param .u64 .ptr .align 1 _Z13matmul_kernelILi16ELi4EEviiifPKfS1_fPf_param_5,
	.param .f32 _Z13matmul_kernelILi16ELi4EEviiifPKfS1_fPf_param_6,
	.param .u64 .ptr .align 1 _Z13matmul_kernelILi16ELi4EEviiifPKfS1_fPf_param_7
)
{
	.reg .pred 	%p<30>;
	.reg .b32 	%r<63>;
	.reg .b32 	%f<168>;
	.reg .b64 	%rd<26>;
	// demoted variable
	.shared .align 4 .b8 _ZZ13matmul_kernelILi16ELi4EEviiifPKfS1_fPfE6A_tile[4096];
	// demoted variable
	.shared .align 4 .b8 _ZZ13matmul_kernelILi16ELi4EEviiifPKfS1_fPfE6B_tile[1024];
	ld.param.u32 	%r37, [_Z13matmul_kernelILi16ELi4EEviiifPKfS1_fPf_param_0];
	ld.param.u32 	%r38, [_Z13matmul_kernelILi16ELi4EEviiifPKfS1_fPf_param_1];
	ld.param.u32 	%r39, [_Z13matmul_kernelILi16ELi4EEviiifPKfS1_fPf_param_2];
	ld.param.u64 	%rd3, [_Z13matmul_kernelILi16ELi4EEviiifPKfS1_fPf_param_4];
	ld.param.u64 	%rd5, [_Z13matmul_kernelILi16ELi4EEviiifPKfS1_fPf_param_7];
	cvta.to.global.u64 	%rd1, %rd5;
	mov.u32 	%r40, %ctaid.x;
	shl.b32 	%r1, %r40, 4;
	mov.u32 	%r57, %tid.x;
	add.s32 	%r3, %r1, %r57;
	mov.u32 	%r41, %ctaid.y;
	shl.b32 	%r42, %r41, 6;
	mov.u32 	%r55, %tid.y;
	add.s32 	%r5, %r42, %r55;
	setp.lt.s32 	%p1, %r39, 1;
	mov.f32 	%f160, 0f00000000;
	mov.f32 	%f161, %f160;
	mov.f32 	%f162, %f160;
	mov.f32 	%f163, %f160;
	@%p1 bra 	$L__BB5_13;
	cvta.to.global.u64 	%rd2, %rd3;
	shl.b32 	%r44, %r57, 2;
	mov.u32 	%r45, _ZZ13matmul_kernelILi16ELi4EEviiifPKfS1_fPfE6A_tile;
	shl.b32 	%r46, %r55, 6;
	mov.u32 	%r47, _ZZ13matmul_kernelILi16ELi4EEviiifPKfS1_fPfE6B_tile;
	add.s32 	%r7, %r47, %r44;
	add.s32 	%r6, %r7, %r46;
	add.s32 	%r48, %r45, %r46;
	add.s32 	%r8, %r48, 60;
	add.s32 	%r9, %r48, %r44;
	add.s32 	%r10, %r5, 16;
	add.s32 	%r11, %r5, 32;
	add.s32 	%r12, %r5, 48;
	mad.lo.s32 	%r61, %r12, %r39, %r57;
	mad.lo.s32 	%r60, %r11, %r39, %r57;
	mad.lo.s32 	%r59, %r10, %r39, %r57;
	mad.lo.s32 	%r58, %r5, %r39, %r57;
	mad.lo.s32 	%r49, %r55, %r38, %r57;
	add.s32 	%r56, %r49, %r1;
	mov.b32 	%r62, 0;
	mov.f32 	%f160, 0f00000000;
$L__BB5_2:
	setp.lt.s32 	%p2, %r5, %r37;
	setp.lt.s32 	%p3, %r57, %r39;
	and.pred  	%p4, %p2, %p3;
	@%p4 bra 	$L__BB5_3;
	bra.uni 	$L__BB5_4;
$L__BB5_3:
	mul.wide.s32 	%rd6, %r58, 4;
	add.s64 	%rd7, %rd2, %rd6;
	ld.global.f32 	%f15, [%rd7];
	st.shared.f32 	[%r9], %f15;
$L__BB5_4:
	setp.ge.s32 	%p5, %r57, %r39;
	setp.ge.s32 	%p6, %r10, %r37;
	or.pred  	%p7, %p6, %p5;
	@%p7 bra 	$L__BB5_6;
	mul.wide.s32 	%rd8, %r59, 4;
	add.s64 	%rd9, %rd2, %rd8;
	ld.global.f32 	%f16, [%rd9];
	st.shared.f32 	[%r9+1024], %f16;
$L__BB5_6:
	setp.ge.s32 	%p9, %r11, %r37;
	or.pred  	%p10, %p9, %p5;
	@%p10 bra 	$L__BB5_8;
	mul.wide.s32 	%rd10, %r60, 4;
	add.s64 	%rd11, %rd2, %rd10;
	ld.global.f32 	%f17, [%rd11];
	st.shared.f32 	[%r9+2048], %f17;
$L__BB5_8:
	setp.ge.s32 	%p12, %r12, %r37;
	or.pred  	%p13, %p12, %p5;
	@%p13 bra 	$L__BB5_10;
	mul.wide.s32 	%rd12, %r61, 4;
	add.s64 	%rd13, %rd2, %rd12;
	ld.global.f32 	%f18, [%rd13];
	st.shared.f32 	[%r9+3072], %f18;
$L__BB5_10:
	setp.ge.s32 	%p14, %r3, %r38;
	setp.ge.u32 	%p15, %r55, %r39;
	or.pred  	%p16, %p14, %p15;
	@%p16 bra 	$L__BB5_12;
	ld.param.u64 	%rd25, [_Z13matmul_kernelILi16ELi4EEviiifPKfS1_fPf_param_5];
	cvta.to.global.u64 	%rd14, %rd25;
	mul.wide.u32 	%rd15, %r56, 4;
	add.s64 	%rd16, %rd14, %rd15;
	ld.global.f32 	%f19, [%rd16];
	st.shared.f32 	[%r6], %f19;
$L__BB5_12:
	bar.sync 	0;
	ld.shared.f32 	%f20, [%r7];
	ld.shared.f32 	%f21, [%r8+-60];
	fma.rn.f32 	%f22, %f20, %f21, %f163;
	ld.shared.f32 	%f23, [%r8+964];
	fma.rn.f32 	%f24, %f20, %f23, %f162;
	ld.shared.f32 	%f25, [%r8+1988];
	fma.rn.f32 	%f26, %f20, %f25, %f161;
	ld.shared.f32 	%f27, [%r8+3012];
	fma.rn.f32 	%f28, %f20, %f27, %f160;
	ld.shared.f32 	%f29, [%r7+64];
	ld.shared.f32 	%f30, [%r8+-56];
	fma.rn.f32 	%f31, %f29, %f30, %f22;
	ld.shared.f32 	%f32, [%r8+968];
	fma.rn.f32 	%f33, %f29, %f32, %f24;
	ld.shared.f32 	%f34, [%r8+1992];
	fma.rn.f32 	%f35, %f29, %f34, %f26;
	ld.shared.f32 	%f36, [%r8+3016];
	fma.rn.f32 	%f37, %f29, %f36, %f28;
	ld.shared.f32 	%f38, [%r7+128];
	ld.shared.f32 	%f39, [%r8+-52];
	fma.rn.f32 	%f40, %f38, %f39, %f31;
	ld.shared.f32 	%f41, [%r8+972];
	fma.rn.f32 	%f42, %f38, %f41, %f33;
	ld.shared.f32 	%f43, [%r8+1996];
	fma.rn.f32 	%f44, %f38, %f43, %f35;
	ld.shared.f32 	%f45, [%r8+3020];
	fma.rn.f32 	%f46, %f38, %f45, %f37;
	ld.shared.f32 	%f47, [%r7+192];
	ld.shared.f32 	%f48, [%r8+-48];
	fma.rn.f32 	%f49, %f47, %f48, %f40;
	ld.shared.f32 	%f50, [%r8+976];
	fma.rn.f32 	%f51, %f47, %f50, %f42;
	ld.shared.f32 	%f52, [%r8+2000];
	fma.rn.f32 	%f53, %f47, %f52, %f44;
	ld.shared.f32 	%f54, [%r8+3024];
	fma.rn.f32 	%f55, %f47, %f54, %f46;
	ld.shared.f32 	%f56, [%r7+256];
	ld.shared.f32 	%f57, [%r8+-44];
	fma.rn.f32 	%f58, %f56, %f57, %f49;
	ld.shared.f32 	%f59, [%r8+980];
	fma.rn.f32 	%f60, %f56, %f59, %f51;
	ld.shared.f32 	%f61, [%r8+2004];
	fma.rn.f32 	%f62, %f56, %f61, %f53;
	ld.shared.f32 	%f63, [%r8+3028];
	fma.rn.f32 	%f64, %f56, %f63, %f55;
	ld.shared.f32 	%f65, [%r7+320];
	ld.shared.f32 	%f66, [%r8+-40];
	fma.rn.f32 	%f67, %f65, %f66, %f58;
	ld.shared.f32 	%f68, [%r8+984];
	fma.rn.f32 	%f69, %f65, %f68, %f60;
	ld.shared.f32 	%f70, [%r8+2008];
	fma.rn.f32 	%f71, %f65, %f70, %f62;
	ld.shared.f32 	%f72, [%r8+3032];
	fma.rn.f32 	%f73, %f65, %f72, %f64;
	ld.shared.f32 	%f74, [%r7+384];
	ld.shared.f32 	%f75, [%r8+-36];
	fma.rn.f32 	%f76, %f74, %f75, %f67;
	ld.shared.f32 	%f77, [%r8+988];
	fma.rn.f32 	%f78, %f74, %f77, %f69;
	ld.shared.f32 	%f79, [%r8+2012];
	fma.rn.f32 	%f80, %f74, %f79, %f71;
	ld.shared.f32 	%f81, [%r8+3036];
	fma.rn.f32 	%f82, %f74, %f81, %f73;
	ld.shared.f32 	%f83, [%r7+448];
	ld.shared.f32 	%f84, [%r8+-32];
	fma.rn.f32 	%f85, %f83, %f84, %f76;
	ld.shared.f32 	%f86, [%r8+992];
	fma.rn.f32 	%f87, %f83, %f86, %f78;
	ld.shared.f32 	%f88, [%r8+2016];
	fma.rn.f32 	%f89, %f83, %f88, %f80;
	ld.shared.f32 	%f90, [%r8+3040];
	fma.rn.f32 	%f91, %f83, %f90, %f82;
	ld.shared.f32 	%f92, [%r7+512];
	ld.shared.f32 	%f93, [%r8+-28];
	fma.rn.f32 	%f94, %f92, %f93, %f85;
	ld.shared.f32 	%f95, [%r8+996];
	fma.rn.f32 	%f96, %f92, %f95, %f87;
	ld.shared.f32 	%f97, [%r8+2020];
	fma.rn.f32 	%f98, %f92, %f97, %f89;
	ld.shared.f32 	%f99, [%r8+3044];
	fma.rn.f32 	%f100, %f92, %f99, %f91;
	ld.shared.f32 	%f101, [%r7+576];
	ld.shared.f32 	%f102, [%r8+-24];
	fma.rn.f32 	%f103, %f101, %f102, %f94;
	ld.shared.f32 	%f104, [%r8+1000];
	fma.rn.f32 	%f105, %f101, %f104, %f96;
	ld.shared.f32 	%f106, [%r8+2024];
	fma.rn.f32 	%f107, %f101, %f106, %f98;
	ld.shared.f32 	%f108, [%r8+3048];
	fma.rn.f32 	%f109, %f101, %f108, %f100;
	ld.shared.f32 	%f110, [%r7+640];
	ld.shared.f32 	%f111, [%r8+-20];
	fma.rn.f32 	%f112, %f110, %f111, %f103;
	ld.shared.f32 	%f113, [%r8+1004];
	fma.rn.f32 	%f114, %f110, %f113, %f105;
	ld.shared.f32 	%f115, [%r8+2028];
	fma.rn.f32 	%f116, %f110, %f115, %f107;
	ld.shared.f32 	%f117, [%r8+3052];
	fma.rn.f32 	%f118, %f110, %f117, %f109;
	ld.shared.f32 	%f119, [%r7+704];
	ld.shared.f32 	%f120, [%r8+-16];
	fma.rn.f32 	%f121, %f119, %f120, %f112;
	ld.shared.f32 	%f122, [%r8+1008];
	fma.rn.f32 	%f123, %f119, %f122, %f114;
	ld.shared.f32 	%f124, [%r8+2032];
	fma.rn.f32 	%f125, %f119, %f124, %f116;
	ld.shared.f32 	%f126, [%r8+3056];
	fma.rn.f32 	%f127, %f119, %f126, %f118;
	ld.shared.f32 	%f128, [%r7+768];
	ld.shared.f32 	%f129, [%r8+-12];
	fma.rn.f32 	%f130, %f128, %f129, %f121;
	ld.shared.f32 	%f131, [%r8+1012];
	fma.rn.f32 	%f132, %f128, %f131, %f123;
	ld.shared.f32 	%f133, [%r8+2036];
	fma.rn.f32 	%f134, %f128, %f133, %f125;
	ld.shared.f32 	%f135, [%r8+3060];
	fma.rn.f32 	%f136, %f128, %f135, %f127;
	ld.shared.f32 	%f137, [%r7+832];
	ld.shared.f32 	%f138, [%r8+-8];
	fma.rn.f32 	%f139, %f137, %f138, %f130;
	ld.shared.f32 	%f140, [%r8+1016];
	fma.rn.f32 	%f141, %f137, %f140, %f132;
	ld.shared.f32 	%f142, [%r8+2040];
	fma.rn.f32 	%f143, %f137, %f142, %f134;
	ld.shared.f32 	%f144, [%r8+3064];
	fma.rn.f32 	%f145, %f137, %f144, %f136;
	ld.shared.f32 	%f146, [%r7+896];
	ld.shared.f32 	%f147, [%r8+-4];
	fma.rn.f32 	%f148, %f146, %f147, %f139;
	ld.shared.f32 	%f149, [%r8+1020];
	fma.rn.f32 	%f150, %f146, %f149, %f141;
	ld.shared.f32 	%f151, [%r8+2044];
	fma.rn.f32 	%f152, %f146, %f151, %f143;
	ld.shared.f32 	%f153, [%r8+3068];
	fma.rn.f32 	%f154, %f146, %f153, %f145;
	ld.shared.f32 	%f155, [%r7+960];
	ld.shared.f32 	%f156, [%r8];
	fma.rn.f32 	%f163, %f155, %f156, %f148;
	ld.shared.f32 	%f157, [%r8+1024];
	fma.rn.f32 	%f162, %f155, %f157, %f150;
	ld.shared.f32 	%f158, [%r8+2048];
	fma.rn.f32 	%f161, %f155, %f158, %f152;
	ld.shared.f32 	%f159, [%r8+3072];
	fma.rn.f32 	%f160, %f155, %f159, %f154;
	bar.sync 	0;
	add.s32 	%r62, %r62, 16;
	add.s32 	%r61, %r61, 16;
	add.s32 	%r60, %r60, 16;
	add.s32 	%r59, %r59, 16;
	add.s32 	%r58, %r58, 16;
	add.s32 	%r57, %r57, 16;
	shl.b32 	%r50, %r38, 4;
	add.s32 	%r56, %r56, %r50;
	add.s32 	%r55, %r55, 16;
	setp.lt.s32 	%p17, %r62, %r39;
	@%p17 bra 	$L__BB5_2;
$L__BB5_13:
	setp.lt.s32 	%p18, %r3, %r38;
	setp.lt.s32 	%p19, %r5, %r37;
	and.pred  	%p20, %p18, %p19;
	@%p20 bra 	$L__BB5_14;
	bra.uni 	$L__BB5_15;
$L__BB5_14:
	mad.lo.s32 	%r51, %r5, %r38, %r3;
	mul.wide.s32 	%rd17, %r51, 4;
	add.s64 	%rd18, %rd1, %rd17;
	st.global.f32 	[%rd18], %f163;
$L__BB5_15:
	setp.ge.s32 	%p21, %r3, %r38;
	add.s32 	%r34, %r5, 16;
	setp.ge.s32 	%p22, %r34, %r37;
	or.pred  	%p23, %p21, %p22;
	@%p23 bra 	$L__BB5_17;
	mad.lo.s32 	%r52, %r34, %r38, %r3;
	mul.wide.s32 	%rd19, %r52, 4;
	add.s64 	%rd20, %rd1, %rd19;
	st.global.f32 	[%rd20], %f162;
$L__BB5_17:
	setp.ge.s32 	%p24, %r3, %r38;
	add.s32 	%r35, %r5, 32;
	setp.ge.s32 	%p25, %r35, %r37;
	or.pred  	%p26, %p24, %p25;
	@%p26 bra 	$L__BB5_19;
	mad.lo.s32 	%r53, %r35, %r38, %r3;
	mul.wide.s32 	%rd21, %r53, 4;
	add.s64 	%rd22, %rd1, %rd21;
	st.global.f32 	[%rd22], %f161;
$L__BB5_19:
	setp.ge.s32 	%p27, %r3, %r38;
	add.s32 	%r36, %r5, 48;
	setp.ge.s32 	%p28, %r36, %r37;
	or.pred  	%p29, %p27, %p28;
	@%p29 bra 	$L__BB5_21;
	mad.lo.s32 	%r54, %r36, %r38, %r3;
	mul.wide.s32 	%rd23, %r54, 4;
	add.s64 	%rd24, %rd1, %rd23;
	st.global.f32 	[%rd24], %f160;
$L__BB5_21:
	ret;

}
	// .globl	_Z13matmul_kernelILi16ELi8EEviiifPKfS1_fPf
.visible .entry _Z13matmul_kernelILi16ELi8EEviiifPKfS1_fPf(
	.param .u32 _Z13matmul_kernelILi16ELi8EEviiifPKfS1_fPf_param_0,
	.param .u32 _Z13matmul_kernelILi16ELi8EEviiifPKfS1_fPf_param_1,
	.param .u32 _Z13matmul_kernelILi16ELi8EEviiifPKfS1_fPf_param_2,
	.param .f32 _Z13matmul_kernelILi16ELi8EEviiifPKfS1_fPf_param_3,
	.param .u64 .ptr .align 1 _Z13matmul_kernelILi16ELi8EEviiifPKfS1_fPf_param_4,
	.param .u64 .ptr .align 1 _Z13matmul_kernelILi16ELi8EEviiifPKfS1_fPf_param_5,
	.param .f32 _Z13matmul_kernelILi16ELi8EEviiifPKfS1_fPf_param_6,
	.param .u64 .ptr .align 1 _Z13matmul_kernelILi16ELi8EEviiifPKfS1_fPf_param_7
)
{
	.reg .pred 	%p<55>;
	.reg .b32 	%r<84>;
	.reg .b32 	%f<128>;
	.reg .b64 	%rd<42>;
	// demoted variable
	.shared .align 4 .b8 _ZZ13matmul_kernelILi16ELi8EEviiifPKfS1_fPfE6A_tile[8192];
	// demoted variable
	.shared .align 4 .b8 _ZZ13matmul_kernelILi16ELi8EEviiifPKfS1_fPfE6B_tile[1024];
	ld.param.u32 	%r38, [_Z13matmul_kernelILi16ELi8EEviiifPKfS1_fPf_param_0];
	ld.param.u32 	%r39, [_Z13matmul_kernelILi16ELi8EEviiifPKfS1_fPf_param_1];
	ld.param.u32 	%r40, [_Z13matmul_kernelILi16ELi8EEviiifPKfS1_fPf_param_2];
	ld.param.u64 	%rd4, [_Z13matmul_kernelILi16ELi8EEviiifPKfS1_fPf_param_4];
	ld.param.u64 	%rd5, [_Z13matmul_kernelILi16ELi8EEviiifPKfS1_fPf_param_7];
	cvta.to.global.u64 	%rd1, %rd4;
	cvta.to.global.u64 	%rd2, %rd5;
	mov.u32 	%r41, %ctaid.x;
	shl.b32 	%r42, %r41, 4;
	mov.u32 	%r1, %tid.x;
	add.s32 	%r2, %r42, %r1;
	mov.u32 	%r43, %ctaid.y;
	shl.b32 	%r44, %r43, 7;
	mov.u32 	%r3, %tid.y;
	add.s32 	%r4, %r44, %r3;
	setp.lt.s32 	%p1, %r40, 1;
	mov.f32 	%f104, 0f00000000;
	mov.f32 	%f105, %f104;
	mov.f32 	%f106, %f104;
	mov.f32 	%f107, %f104;
	mov.f32 	%f108, %f104;
	mov.f32 	%f109, %f104;
	mov.f32 	%f110, %f104;
	mov.f32 	%f111, %f104;
	@%p1 bra 	$L__BB6_23;
	shl.b32 	%r46, %r1, 2;
	mov.u32 	%r47, _ZZ13matmul_kernelILi16ELi8EEviiifPKfS1_fPfE6A_tile;
	add.s32 	%r48, %r47, %r46;
	shl.b32 	%r49, %r3, 6;
	add.s32 	%r5, %r48, %r49;
	add.s32 	%r6, %r4, 16;
	mul.lo.s32 	%r7, %r6, %r40;
	add.s32 	%r8, %r4, 32;
	add.s32 	%r9, %r4, 48;
	mul.lo.s32 	%r10, %r9, %r40;
	add.s32 	%r11, %r4, 64;
	mul.lo.s32 	%r12, %r11, %r40;
	add.s32 	%r13, %r4, 80;
	mul.lo.s32 	%r14, %r13, %r40;
	add.s32 	%r15, %r4, 96;
	mul.lo.s32 	%r16, %r15, %r40;
	add.s32 	%r17, %r4, 112;
	mul.lo.s32 	%r18, %r17, %r40;
	mov.b32 	%r80, 0;
	mov.f32 	%f104, 0f00000000;
$L__BB6_2:
	setp.lt.s32 	%p2, %r4, %r38;
	add.s32 	%r20, %r80, %r1;
	setp.lt.s32 	%p3, %r20, %r40;
	and.pred  	%p4, %p2, %p3;
	@%p4 bra 	$L__BB6_3;
	bra.uni 	$L__BB6_4;
$L__BB6_3:
	mad.lo.s32 	%r51, %r4, %r40, %r20;
	mul.wide.s32 	%rd6, %r51, 4;
	add.s64 	%rd7, %rd1, %rd6;
	ld.global.f32 	%f35, [%rd7];
	st.shared.f32 	[%r5], %f35;
$L__BB6_4:
	setp.ge.s32 	%p5, %r20, %r40;
	setp.ge.s32 	%p6, %r6, %r38;
	or.pred  	%p7, %p6, %p5;
	@%p7 bra 	$L__BB6_6;
	add.s32 	%r52, %r7, %r20;
	mul.wide.s32 	%rd8, %r52, 4;
	add.s64 	%rd9, %rd1, %rd8;
	ld.global.f32 	%f36, [%rd9];
	st.shared.f32 	[%r5+1024], %f36;
$L__BB6_6:
	setp.ge.s32 	%p9, %r8, %r38;
	or.pred  	%p10, %p9, %p5;
	@%p10 bra 	$L__BB6_8;
	mad.lo.s32 	%r53, %r8, %r40, %r20;
	mul.wide.s32 	%rd10, %r53, 4;
	add.s64 	%rd11, %rd1, %rd10;
	ld.global.f32 	%f37, [%rd11];
	st.shared.f32 	[%r5+2048], %f37;
$L__BB6_8:
	setp.ge.s32 	%p12, %r9, %r38;
	or.pred  	%p13, %p12, %p5;
	@%p13 bra 	$L__BB6_10;
	add.s32 	%r54, %r10, %r20;
	mul.wide.s32 	%rd12, %r54, 4;
	add.s64 	%rd13, %rd1, %rd12;
	ld.global.f32 	%f38, [%rd13];
	st.shared.f32 	[%r5+3072], %f38;
$L__BB6_10:
	setp.ge.s32 	%p15, %r11, %r38;
	or.pred  	%p16, %p15, %p5;
	@%p16 bra 	$L__BB6_12;
	add.s32 	%r55, %r12, %r20;
	mul.wide.s32 	%rd14, %r55, 4;
	add.s64 	%rd15, %rd1, %rd14;
	ld.global.f32 	%f39, [%rd15];
	st.shared.f32 	[%r5+4096], %f39;
$L__BB6_12:
	setp.ge.s32 	%p18, %r13, %r38;
	or.pred  	%p19, %p18, %p5;
	@%p19 bra 	$L__BB6_14;
	add.s32 	%r56, %r14, %r20;
	mul.wide.s32 	%rd16, %r56, 4;
	add.s64 	%rd17, %rd1, %rd16;
	ld.global.f32 	%f40, [%rd17];
	st.shared.f32 	[%r5+5120], %f40;
$L__BB6_14:
	setp.ge.s32 	%p21, %r15, %r38;
	or.pred  	%p22, %p21, %p5;
	@%p22 bra 	$L__BB6_16;
	add.s32 	%r57, %r16, %r20;
	mul.wide.s32 	%rd18, %r57, 4;
	add.s64 	%rd19, %rd1, %rd18;
	ld.global.f32 	%f41, [%rd19];
	st.shared.f32 	[%r5+6144], %f41;
$L__BB6_16:
	setp.ge.s32 	%p24, %r17, %r38;
	or.pred  	%p25, %p24, %p5;
	@%p25 bra 	$L__BB6_18;
	add.s32 	%r58, %r18, %r20;
	mul.wide.s32 	%rd20, %r58, 4;
	add.s64 	%rd21, %rd1, %rd20;
	ld.global.f32 	%f42, [%rd21];
	st.shared.f32 	[%r5+7168], %f42;
$L__BB6_18:
	setp.ge.s32 	%p26, %r2, %r39;
	add.s32 	%r21, %r80, %r3;
	setp.ge.u32 	%p27, %r21, %r40;
	or.pred  	%p28, %p26, %p27;
	@%p28 bra 	$L__BB6_20;
	ld.param.u64 	%rd41, [_Z13matmul_kernelILi16ELi8EEviiifPKfS1_fPf_param_5];
	mad.lo.s32 	%r59, %r21, %r39, %r2;
	cvta.to.global.u64 	%rd22, %rd41;
	mul.wide.u32 	%rd23, %r59, 4;
	add.s64 	%rd24, %rd22, %rd23;
	ld.global.f32 	%f43, [%rd24];
	shl.b32 	%r60, %r3, 6;
	mov.u32 	%r61, _ZZ13matmul_kernelILi16ELi8EEviiifPKfS1_fPfE6B_tile;
	add.s32 	%r62, %r61, %r60;
	shl.b32 	%r63, %r1, 2;
	add.s32 	%r64, %r62, %r63;
	st.shared.f32 	[%r64], %f43;
$L__BB6_20:
	shl.b32 	%r66, %r3, 6;
	mov.u32 	%r67, _ZZ13matmul_kernelILi16ELi8EEviiifPKfS1_fPfE6A_tile;
	add.s32 	%r68, %r66, %r67;
	add.s32 	%r82, %r68, 4096;
	shl.b32 	%r69, %r1, 2;
	mov.u32 	%r70, _ZZ13matmul_kernelILi16ELi8EEviiifPKfS1_fPfE6B_tile;
	add.s32 	%r71, %r69, %r70;
	add.s32 	%r81, %r71, 128;
	bar.sync 	0;
	mov.b32 	%r83, 4096;
$L__BB6_21:
	ld.shared.f32 	%f44, [%r81+-128];
	ld.shared.f32 	%f45, [%r82+-4096];
	fma.rn.f32 	%f46, %f44, %f45, %f111;
	ld.shared.f32 	%f47, [%r82+-3072];
	fma.rn.f32 	%f48, %f44, %f47, %f110;
	ld.shared.f32 	%f49, [%r82+-2048];
	fma.rn.f32 	%f50, %f44, %f49, %f109;
	ld.shared.f32 	%f51, [%r82+-1024];
	fma.rn.f32 	%f52, %f44, %f51, %f108;
	ld.shared.f32 	%f53, [%r82];
	fma.rn.f32 	%f54, %f44, %f53, %f107;
	ld.shared.f32 	%f55, [%r82+1024];
	fma.rn.f32 	%f56, %f44, %f55, %f106;
	ld.shared.f32 	%f57, [%r82+2048];
	fma.rn.f32 	%f58, %f44, %f57, %f105;
	ld.shared.f32 	%f59, [%r82+3072];
	fma.rn.f32 	%f60, %f44, %f59, %f104;
	ld.shared.f32 	%f61, [%r81+-64];
	ld.shared.f32 	%f62, [%r82+-4092];
	fma.rn.f32 	%f63, %f61, %f62, %f46;
	ld.shared.f32 	%f64, [%r82+-3068];
	fma.rn.f32 	%f65, %f61, %f64, %f48;
	ld.shared.f32 	%f66, [%r82+-2044];
	fma.rn.f32 	%f67, %f61, %f66, %f50;
	ld.shared.f32 	%f68, [%r82+-1020];
	fma.rn.f32 	%f69, %f61, %f68, %f52;
	ld.shared.f32 	%f70, [%r82+4];
	fma.rn.f32 	%f71, %f61, %f70, %f54;
	ld.shared.f32 	%f72, [%r82+1028];
	fma.rn.f32 	%f73, %f61, %f72, %f56;
	ld.shared.f32 	%f74, [%r82+2052];
	fma.rn.f32 	%f75, %f61, %f74, %f58;
	ld.shared.f32 	%f76, [%r82+3076];
	fma.rn.f32 	%f77, %f61, %f76, %f60;
	ld.shared.f32 	%f78, [%r81];
	ld.shared.f32 	%f79, [%r82+-4088];
	fma.rn.f32 	%f80, %f78, %f79, %f63;
	ld.shared.f32 	%f81, [%r82+-3064];
	fma.rn.f32 	%f82, %f78, %f81, %f65;
	ld.shared.f32 	%f83, [%r82+-2040];
	fma.rn.f32 	%f84, %f78, %f83, %f67;
	ld.shared.f32 	%f85, [%r82+-1016];
	fma.rn.f32 	%f86, %f78, %f85, %f69;
	ld.shared.f32 	%f87, [%r82+8];
	fma.rn.f32 	%f88, %f78, %f87, %f71;
	ld.shared.f32 	%f89, [%r82+1032];
	fma.rn.f32 	%f90, %f78, %f89, %f73;
	ld.shared.f32 	%f91, [%r82+2056];
	fma.rn.f32 	%f92, %f78, %f91, %f75;
	ld.shared.f32 	%f93, [%r82+3080];
	fma.rn.f32 	%f94, %f78, %f93, %f77;
	ld.shared.f32 	%f95, [%r81+64];
	ld.shared.f32 	%f96, [%r82+-4084];
	fma.rn.f32 	%f111, %f95, %f96, %f80;
	ld.shared.f32 	%f97, [%r82+-3060];
	fma.rn.f32 	%f110, %f95, %f97, %f82;
	ld.shared.f32 	%f98, [%r82+-2036];
	fma.rn.f32 	%f109, %f95, %f98, %f84;
	ld.shared.f32 	%f99, [%r82+-1012];
	fma.rn.f32 	%f108, %f95, %f99, %f86;
	ld.shared.f32 	%f100, [%r82+12];
	fma.rn.f32 	%f107, %f95, %f100, %f88;
	ld.shared.f32 	%f101, [%r82+1036];
	fma.rn.f32 	%f106, %f95, %f101, %f90;
	ld.shared.f32 	%f102, [%r82+2060];
	fma.rn.f32 	%f105, %f95, %f102, %f92;
	ld.shared.f32 	%f103, [%r82+3084];
	fma.rn.f32 	%f104, %f95, %f103, %f94;
	add.s32 	%r83, %r83, 16;
	add.s32 	%r82, %r82, 16;
	add.s32 	%r81, %r81, 256;
	setp.ne.s32 	%p29, %r83, 4160;
	@%p29 bra 	$L__BB6_21;
	bar.sync 	0;
	add.s32 	%r80, %r80, 16;
	setp.lt.s32 	%p30, %r80, %r40;
	@%p30 bra 	$L__BB6_2;
$L__BB6_23:
	setp.lt.s32 	%p31, %r2, %r39;
	setp.lt.s32 	%p32, %r4, %r38;
	and.pred  	%p33, %p31, %p32;
	@%p33 bra 	$L__BB6_24;
	bra.uni 	$L__BB6_25;
$L__BB6_24:
	mad.lo.s32 	%r72, %r4, %r39, %r2;
	mul.wide.s32 	%rd25, %r72, 4;
	add.s64 	%rd26, %rd2, %rd25;
	st.global.f32 	[%rd26], %f111;
$L__BB6_25:
	setp.ge.s32 	%p34, %r2, %r39;
	add.s32 	%r31, %r4, 16;
	setp.ge.s32 	%p35, %r31, %r38;
	or.pred  	%p36, %p34, %p35;
	@%p36 bra 	$L__BB6_27;
	mad.lo.s32 	%r73, %r31, %r39, %r2;
	mul.wide.s32 	%rd27, %r73, 4;
	add.s64 	%rd28, %rd2, %rd27;
	st.global.f32 	[%rd28], %f110;
$L__BB6_27:
	setp.ge.s32 	%p37, %r2, %r39;
	add.s32 	%r32, %r4, 32;
	setp.ge.s32 	%p38, %r32, %r38;
	or.pred  	%p39, %p37, %p38;
	@%p39 bra 	$L__BB6_29;
	mad.lo.s32 	%r74, %r32, %r39, %r2;
	mul.wide.s32 	%rd29, %r74, 4;
	add.s64 	%rd30, %rd2, %rd29;
	st.global.f32 	[%rd30], %f109;
$L__BB6_29:
	setp.ge.s32 	%p40, %r2, %r39;
	add.s32 	%r33, %r4, 48;
	setp.ge.s32 	%p41, %r33, %r38;
	or.pred  	%p42, %p40, %p41;
	@%p42 bra 	$L__BB6_31;
	mad.lo.s32 	%r75, %r33, %r39, %r2;
	mul.wide.s32 	%rd31, %r75, 4;
	add.s64 	%rd32, %rd2, %rd31;
	st.global.f32 	[%rd32], %f108;
$L__BB6_31:
	setp.ge.s32 	%p43, %r2, %r39;
	add.s32 	%r34, %r4, 64;
	setp.ge.s32 	%p44, %r34, %r38;
	or.pred  	%p45, %p43, %p44;
	@%p45 bra 	$L__BB6_33;
	mad.lo.s32 	%r76, %r34, %r39, %r2;
	mul.wide.s32 	%rd33, %r76, 4;
	add.s64 	%rd34, %rd2, %rd33;
	st.global.f32 	[%rd34], %f107;
$L__BB6_33:
	setp.ge.s32 	%p46, %r2, %r39;
	add.s32 	%r35, %r4, 80;
	setp.ge.s32 	%p47, %r35, %r38;
	or.pred  	%p48, %p46, %p47;
	@%p48 bra 	$L__BB6_35;
	mad.lo.s32 	%r77, %r35, %r39, %r2;
	mul.wide.s32 	%rd35, %r77, 4;
	add.s64 	%rd36, %rd2, %rd35;
	st.global.f32 	[%rd36], %f106;
$L__BB6_35:
	setp.ge.s32 	%p49, %r2, %r39;
	add.s32 	%r36, %r4, 96;
	setp.ge.s32 	%p50, %r36, %r38;
	or.pred  	%p51, %p49, %p50;
	@%p51 bra 	$L__BB6_37;
	mad.lo.s32 	%r78, %r36, %r39, %r2;
	mul.wide.s32 	%rd37, %r78, 4;
	add.s64 	%rd38, %rd2, %rd37;
	st.global.f32 	[%rd38], %f105;
$L__BB6_37:
	setp.ge.s32 	%p52, %r2, %r39;
	add.s32 	%r37, %r4, 112;
	setp.ge.s32 	%p53, %r37, %r38;
	or.pred  	%p54, %p52, %p53;
	@%p54 bra 	$L__BB6_39;
	mad.lo.s32 	%r79, %r37, %r39, %r2;
	mul.wide.s32 	%rd39, %r79, 4;
	add.s64 	%rd40, %rd2, %rd39;
	st.global.f32 	[%rd40], %f104;
$L__BB6_39:
	ret;

}
	// .globl	_Z13matmul_kernelILi16ELi16EEviiifPKfS1_fPf
.visible .entry _Z13matmul_kernelILi16ELi16EEviiifPKfS1_fPf(
	.param .u32 _Z13matmul_kernelILi16ELi16EEviiifPKfS1_fPf_param_0,
	.param .u32 _Z13matmul_kernelILi16ELi16EEviiifPKfS1_fPf_param_1,
	.param .u32 _Z13matmul_kernelILi16ELi16EEviiifPKfS1_fPf_param_2,
	.param .f32 _Z13matmul_kernelILi16ELi16EEviiifPKfS1_fPf_param_3,
	.param .u64 .ptr .align 1 _Z13matmul_kernelILi16ELi16EEviiifPKfS1_fPf_param_4,
	.param .u64 .ptr .align 1 _Z13matmul_kernelILi16ELi16EEviiifPKfS1_fPf_param_5,
	.param .f32 _Z13matmul_kernelILi16ELi16EEviiifPKfS1_fPf_param_6,
	.param .u64 .ptr .align 1 _Z13matmul_kernelILi16ELi16EEviiifPKfS1_fPf_param_7
)
{
	.reg .pred 	%p<103>;
	.reg .b32 	%r<124>;
	.reg .b32 	%f<182>;
	.reg .b64 	%rd<74>;
	// demoted variable
	.shared .align 4 .b8 _ZZ13matmul_kernelILi16ELi16EEviiifPKfS1_fPfE6A_tile[16384];
	// demoted variable
	.shared .align 4 .b8 _ZZ13matmul_kernelILi16ELi16EEviiifPKfS1_fPfE6B_tile[1024];
	ld.param.u32 	%r62, [_Z13matmul_kernelILi16ELi16EEviiifPKfS1_fPf_param_0];
	ld.param.u32 	%r63, [_Z13matmul_kernelILi16ELi16EEviiifPKfS1_fPf_param_1];
	ld.param.u32 	%r64, [_Z13matmul_kernelILi16ELi16EEviiifPKfS1_fPf_param_2];
	ld.param.u64 	%rd4, [_Z13matmul_kernelILi16ELi16EEviiifPKfS1_fPf_param_4];
	ld.param.u64 	%rd5, [_Z13matmul_kernelILi16ELi16EEviiifPKfS1_fPf_param_7];
	cvta.to.global.u64 	%rd1, %rd4;
	cvta.to.global.u64 	%rd2, %rd5;
	mov.u32 	%r65, %ctaid.x;
	shl.b32 	%r66, %r65, 4;
	mov.u32 	%r1, %tid.x;
	add.s32 	%r2, %r66, %r1;
	mov.u32 	%r67, %ctaid.y;
	shl.b32 	%r68, %r67, 8;
	mov.u32 	%r3, %tid.y;
	add.s32 	%r4, %r68, %r3;
	setp.lt.s32 	%p1, %r64, 1;
	mov.f32 	%f134, 0f00000000;
	mov.f32 	%f135, %f134;
	mov.f32 	%f136, %f134;
	mov.f32 	%f137, %f134;
	mov.f32 	%f138, %f134;
	mov.f32 	%f139, %f134;
	mov.f32 	%f140, %f134;
	mov.f32 	%f141, %f134;
	mov.f32 	%f142, %f134;
	mov.f32 	%f143, %f134;
	mov.f32 	%f144, %f134;
	mov.f32 	%f145, %f134;
	mov.f32 	%f146, %f134;
	mov.f32 	%f147, %f134;
	mov.f32 	%f148, %f134;
	mov.f32 	%f149, %f134;
	@%p1 bra 	$L__BB7_39;
	shl.b32 	%r70, %r1, 2;
	mov.u32 	%r71, _ZZ13matmul_kernelILi16ELi16EEviiifPKfS1_fPfE6A_tile;
	add.s32 	%r72, %r71, %r70;
	mul.lo.s32 	%r5, %r4, %r64;
	shl.b32 	%r73, %r3, 6;
	add.s32 	%r6, %r72, %r73;
	add.s32 	%r7, %r4, 16;
	add.s32 	%r8, %r4, 32;
	add.s32 	%r9, %r4, 48;
	mul.lo.s32 	%r10, %r9, %r64;
	add.s32 	%r11, %r4, 64;
	mul.lo.s32 	%r12, %r11, %r64;
	add.s32 	%r13, %r4, 80;
	mul.lo.s32 	%r14, %r13, %r64;
	add.s32 	%r15, %r4, 96;
	mul.lo.s32 	%r16, %r15, %r64;
	add.s32 	%r17, %r4, 112;
	mul.lo.s32 	%r18, %r17, %r64;
	add.s32 	%r19, %r4, 128;
	mul.lo.s32 	%r20, %r19, %r64;
	add.s32 	%r21, %r4, 144;
	mul.lo.s32 	%r22, %r21, %r64;
	add.s32 	%r23, %r4, 160;
	mul.lo.s32 	%r24, %r23, %r64;
	add.s32 	%r25, %r4, 176;
	mul.lo.s32 	%r26, %r25, %r64;
	add.s32 	%r27, %r4, 192;
	mul.lo.s32 	%r28, %r27, %r64;
	add.s32 	%r29, %r4, 208;
	mul.lo.s32 	%r30, %r29, %r64;
	add.s32 	%r31, %r4, 224;
	mul.lo.s32 	%r32, %r31, %r64;
	add.s32 	%r33, %r4, 240;
	mul.lo.s32 	%r34, %r33, %r64;
	mov.b32 	%r120, 0;
	mov.f32 	%f134, 0f00000000;
$L__BB7_2:
	setp.lt.s32 	%p2, %r4, %r62;
	add.s32 	%r36, %r120, %r1;
	setp.lt.s32 	%p3, %r36, %r64;
	and.pred  	%p4, %p2, %p3;
	@%p4 bra 	$L__BB7_3;
	bra.uni 	$L__BB7_4;
$L__BB7_3:
	add.s32 	%r75, %r5, %r36;
	mul.wide.s32 	%rd6, %r75, 4;
	add.s64 	%rd7, %rd1, %rd6;
	ld.global.f32 	%f67, [%rd7];
	st.shared.f32 	[%r6], %f67;
$L__BB7_4:
	setp.ge.s32 	%p5, %r36, %r64;
	setp.ge.s32 	%p6, %r7, %r62;
	or.pred  	%p7, %p6, %p5;
	@%p7 bra 	$L__BB7_6;
	mad.lo.s32 	%r76, %r7, %r64, %r36;
	mul.wide.s32 	%rd8, %r76, 4;
	add.s64 	%rd9, %rd1, %rd8;
	ld.global.f32 	%f68, [%rd9];
	st.shared.f32 	[%r6+1024], %f68;
$L__BB7_6:
	setp.ge.s32 	%p9, %r8, %r62;
	or.pred  	%p10, %p9, %p5;
	@%p10 bra 	$L__BB7_8;
	mad.lo.s32 	%r77, %r8, %r64, %r36;
	mul.wide.s32 	%rd10, %r77, 4;
	add.s64 	%rd11, %rd1, %rd10;
	ld.global.f32 	%f69, [%rd11];
	st.shared.f32 	[%r6+2048], %f69;
$L__BB7_8:
	setp.ge.s32 	%p12, %r9, %r62;
	or.pred  	%p13, %p12, %p5;
	@%p13 bra 	$L__BB7_10;
	add.s32 	%r78, %r10, %r36;
	mul.wide.s32 	%rd12, %r78, 4;
	add.s64 	%rd13, %rd1, %rd12;
	ld.global.f32 	%f70, [%rd13];
	st.shared.f32 	[%r6+3072], %f70;
$L__BB7_10:
	setp.ge.s32 	%p15, %r11, %r62;
	or.pred  	%p16, %p15, %p5;
	@%p16 bra 	$L__BB7_12;
	add.s32 	%r79, %r12, %r36;
	mul.wide.s32 	%rd14, %r79, 4;
	add.s64 	%rd15, %rd1, %rd14;
	ld.global.f32 	%f71, [%rd15];
	st.shared.f32 	[%r6+4096], %f71;
$L__BB7_12:
	setp.ge.s32 	%p18, %r13, %r62;
	or.pred  	%p19, %p18, %p5;
	@%p19 bra 	$L__BB7_14;
	add.s32 	%r80, %r14, %r36;
	mul.wide.s32 	%rd16, %r80, 4;
	add.s64 	%rd17, %rd1, %rd16;
	ld.global.f32 	%f72, [%rd17];
	st.shared.f32 	[%r6+5120], %f72;
$L__BB7_14:
	setp.ge.s32 	%p21, %r15, %r62;
	or.pred  	%p22, %p21, %p5;
	@%p22 bra 	$L__BB7_16;
	add.s32 	%r81, %r16, %r36;
	mul.wide.s32 	%rd18, %r81, 4;
	add.s64 	%rd19, %rd1, %rd18;
	ld.global.f32 	%f73, [%rd19];
	st.shared.f32 	[%r6+6144], %f73;
$L__BB7_16:
	setp.ge.s32 	%p24, %r17, %r62;
	or.pred  	%p25, %p24, %p5;
	@%p25 bra 	$L__BB7_18;
	add.s32 	%r82, %r18, %r36;
	mul.wide.s32 	%rd20, %r82, 4;
	add.s64 	%rd21, %rd1, %rd20;
	ld.global.f32 	%f74, [%rd21];
	st.shared.f32 	[%r6+7168], %f74;
$L__BB7_18:
	setp.ge.s32 	%p27, %r19, %r62;
	or.pred  	%p28, %p27, %p5;
	@%p28 bra 	$L__BB7_20;
	add.s32 	%r83, %r20, %r36;
	mul.wide.s32 	%rd22, %r83, 4;
	add.s64 	%rd23, %rd1, %rd22;
	ld.global.f32 	%f75, [%rd23];
	st.shared.f32 	[%r6+8192], %f75;
$L__BB7_20:
	setp.ge.s32 	%p30, %r21, %r62;
	or.pred  	%p31, %p30, %p5;
	@%p31 bra 	$L__BB7_22;
	add.s32 	%r84, %r22, %r36;
	mul.wide.s32 	%rd24, %r84, 4;
	add.s64 	%rd25, %rd1, %rd24;
	ld.global.f32 	%f76, [%rd25];
	st.shared.f32 	[%r6+9216], %f76;
$L__BB7_22:
	setp.ge.s32 	%p33, %r23, %r62;
	or.pred  	%p34, %p33, %p5;
	@%p34 bra 	$L__BB7_24;
	add.s32 	%r85, %r24, %r36;
	mul.wide.s32 	%rd26, %r85, 4;
	add.s64 	%rd27, %rd1, %rd26;
	ld.global.f32 	%f77, [%rd27];
	st.shared.f32 	[%r6+10240], %f77;
$L__BB7_24:
	setp.ge.s32 	%p36, %r25, %r62;
	or.pred  	%p37, %p36, %p5;
	@%p37 bra 	$L__BB7_26;
	add.s32 	%r86, %r26, %r36;
	mul.wide.s32 	%rd28, %r86, 4;
	add.s64 	%rd29, %rd1, %rd28;
	ld.global.f32 	%f78, [%rd29];
	st.shared.f32 	[%r6+11264], %f78;
$L__BB7_26:
	setp.ge.s32 	%p39, %r27, %r62;
	or.pred  	%p40, %p39, %p5;
	@%p40 bra 	$L__BB7_28;
	add.s32 	%r87, %r28, %r36;
	mul.wide.s32 	%rd30, %r87, 4;
	add.s64 	%rd31, %rd1, %rd30;
	ld.global.f32 	%f79, [%rd31];
	st.shared.f32 	[%r6+12288], %f79;
$L__BB7_28:
	setp.ge.s32 	%p42, %r29, %r62;
	or.pred  	%p43, %p42, %p5;
	@%p43 bra 	$L__BB7_30;
	add.s32 	%r88, %r30, %r36;
	mul.wide.s32 	%rd32, %r88, 4;
	add.s64 	%rd33, %rd1, %rd32;
	ld.global.f32 	%f80, [%rd33];
	st.shared.f32 	[%r6+13312], %f80;
$L__BB7_30:
	setp.ge.s32 	%p45, %r31, %r62;
	or.pred  	%p46, %p45, %p5;
	@%p46 bra 	$L__BB7_32;
	add.s32 	%r89, %r32, %r36;
	mul.wide.s32 	%rd34, %r89, 4;
	add.s64 	%rd35, %rd1, %rd34;
	ld.global.f32 	%f81, [%rd35];
	st.shared.f32 	[%r6+14336], %f81;
$L__BB7_32:
	setp.ge.s32 	%p48, %r33, %r62;
	or.pred  	%p49, %p48, %p5;
	@%p49 bra 	$L__BB7_34;
	add.s32 	%r90, %r34, %r36;
	mul.wide.s32 	%rd36, %r90, 4;
	add.s64 	%rd37, %rd1, %rd36;
	ld.global.f32 	%f82, [%rd37];
	st.shared.f32 	[%r6+15360], %f82;
$L__BB7_34:
	setp.ge.s32 	%p50, %r2, %r63;
	add.s32 	%r37, %r120, %r3;
	setp.ge.u32 	%p51, %r37, %r64;
	or.pred  	%p52, %p50, %p51;
	@%p52 bra 	$L__BB7_36;
	ld.param.u64 	%rd73, [_Z13matmul_kernelILi16ELi16EEviiifPKfS1_fPf_param_5];
	mad.lo.s32 	%r91, %r37, %r63, %r2;
	cvta.to.global.u64 	%rd38, %rd73;
	mul.wide.u32 	%rd39, %r91, 4;
	add.s64 	%rd40, %rd38, %rd39;
	ld.global.f32 	%f83, [%rd40];
	shl.b32 	%r92, %r3, 6;
	mov.u32 	%r93, _ZZ13matmul_kernelILi16ELi16EEviiifPKfS1_fPfE6B_tile;
	add.s32 	%r94, %r93, %r92;
	shl.b32 	%r95, %r1, 2;
	add.s32 	%r96, %r94, %r95;
	st.shared.f32 	[%r96], %f83;
$L__BB7_36:
	shl.b32 	%r98, %r3, 6;
	mov.u32 	%r99, _ZZ13matmul_kernelILi16ELi16EEviiifPKfS1_fPfE6A_tile;
	add.s32 	%r100, %r98, %r99;
	add.s32 	%r122, %r100, 8192;
	shl.b32 	%r101, %r1, 2;
	mov.u32 	%r102, _ZZ13matmul_kernelILi16ELi16EEviiifPKfS1_fPfE6B_tile;
	add.s32 	%r103, %r101, %r102;
	add.s32 	%r121, %r103, 64;
	bar.sync 	0;
	mov.b32 	%r123, 8192;
$L__BB7_37:
	ld.shared.f32 	%f84, [%r121+-64];
	ld.shared.f32 	%f85, [%r122+-8192];
	fma.rn.f32 	%f86, %f84, %f85, %f149;
	ld.shared.f32 	%f87, [%r122+-7168];
	fma.rn.f32 	%f88, %f84, %f87, %f148;
	ld.shared.f32 	%f89, [%r122+-6144];
	fma.rn.f32 	%f90, %f84, %f89, %f147;
	ld.shared.f32 	%f91, [%r122+-5120];
	fma.rn.f32 	%f92, %f84, %f91, %f146;
	ld.shared.f32 	%f93, [%r122+-4096];
	fma.rn.f32 	%f94, %f84, %f93, %f145;
	ld.shared.f32 	%f95, [%r122+-3072];
	fma.rn.f32 	%f96, %f84, %f95, %f144;
	ld.shared.f32 	%f97, [%r122+-2048];
	fma.rn.f32 	%f98, %f84, %f97, %f143;
	ld.shared.f32 	%f99, [%r122+-1024];
	fma.rn.f32 	%f100, %f84, %f99, %f142;
	ld.shared.f32 	%f101, [%r122];
	fma.rn.f32 	%f102, %f84, %f101, %f141;
	ld.shared.f32 	%f103, [%r122+1024];
	fma.rn.f32 	%f104, %f84, %f103, %f140;
	ld.shared.f32 	%f105, [%r122+2048];
	fma.rn.f32 	%f106, %f84, %f105, %f139;
	ld.shared.f32 	%f107, [%r122+3072];
	fma.rn.f32 	%f108, %f84, %f107, %f138;
	ld.shared.f32 	%f109, [%r122+4096];
	fma.rn.f32 	%f110, %f84, %f109, %f137;
	ld.shared.f32 	%f111, [%r122+5120];
	fma.rn.f32 	%f112, %f84, %f111, %f136;
	ld.shared.f32 	%f113, [%r122+6144];
	fma.rn.f32 	%f114, %f84, %f113, %f135;
	ld.shared.f32 	%f115, [%r122+7168];
	fma.rn.f32 	%f116, %f84, %f115, %f134;
	ld.shared.f32 	%f117, [%r121];
	ld.shared.f32 	%f118, [%r122+-8188];
	fma.rn.f32 	%f149, %f117, %f118, %f86;
	ld.shared.f32 	%f119, [%r122+-7164];
	fma.rn.f32 	%f148, %f117, %f119, %f88;
	ld.shared.f32 	%f120, [%r122+-6140];
	fma.rn.f32 	%f147, %f117, %f120, %f90;
	ld.shared.f32 	%f121, [%r122+-5116];
	fma.rn.f32 	%f146, %f117, %f121, %f92;
	ld.shared.f32 	%f122, [%r122+-4092];
	fma.rn.f32 	%f145, %f117, %f122, %f94;
	ld.shared.f32 	%f123, [%r122+-3068];
	fma.rn.f32 	%f144, %f117, %f123, %f96;
	ld.shared.f32 	%f124, [%r122+-2044];
	fma.rn.f32 	%f143, %f117, %f124, %f98;
	ld.shared.f32 	%f125, [%r122+-1020];
	fma.rn.f32 	%f142, %f117, %f125, %f100;
	ld.shared.f32 	%f126, [%r122+4];
	fma.rn.f32 	%f141, %f117, %f126, %f102;
	ld.shared.f32 	%f127, [%r122+1028];
	fma.rn.f32 	%f140, %f117, %f127, %f104;
	ld.shared.f32 	%f128, [%r122+2052];
	fma.rn.f32 	%f139, %f117, %f128, %f106;
	ld.shared.f32 	%f129, [%r122+3076];
	fma.rn.f32 	%f138, %f117, %f129, %f108;
	ld.shared.f32 	%f130, [%r122+4100];
	fma.rn.f32 	%f137, %f117, %f130, %f110;
	ld.shared.f32 	%f131, [%r122+5124];
	fma.rn.f32 	%f136, %f117, %f131, %f112;
	ld.shared.f32 	%f132, [%r122+6148];
	fma.rn.f32 	%f135, %f117, %f132, %f114;
	ld.shared.f32 	%f133, [%r122+7172];
	fma.rn.f32 	%f134, %f117, %f133, %f116;
	add.s32 	%r123, %r123, 8;
	add.s32 	%r122, %r122, 8;
	add.s32 	%r121, %r121, 128;
	setp.ne.s32 	%p53, %r123, 8256;
	@%p53 bra 	$L__BB7_37;
	bar.sync 	0;
	add.s32 	%r120, %r120, 16;
	setp.lt.s32 	%p54, %r120, %r64;
	@%p54 bra 	$L__BB7_2;
$L__BB7_39:
	setp.lt.s32 	%p55, %r2, %r63;
	setp.lt.s32 	%p56, %r4, %r62;
	and.pred  	%p57, %p55, %p56;
	@%p57 bra 	$L__BB7_40;
	bra.uni 	$L__BB7_41;
$L__BB7_40:
	mad.lo.s32 	%r104, %r4, %r63, %r2;
	mul.wide.s32 	%rd41, %r104, 4;
	add.s64 	%rd42, %rd2, %rd41;
	st.global.f32 	[%rd42], %f149;
$L__BB7_41:
	setp.ge.s32 	%p58, %r2, %r63;
	add.s32 	%r47, %r4, 16;
	setp.ge.s32 	%p59, %r47, %r62;
	or.pred  	%p60, %p58, %p59;
	@%p60 bra 	$L__BB7_43;
	mad.lo.s32 	%r105, %r47, %r63, %r2;
	mul.wide.s32 	%rd43, %r105, 4;
	add.s64 	%rd44, %rd2, %rd43;
	st.global.f32 	[%rd44], %f148;
$L__BB7_43:
	setp.ge.s32 	%p61, %r2, %r63;
	add.s32 	%r48, %r4, 32;
	setp.ge.s32 	%p62, %r48, %r62;
	or.pred  	%p63, %p61, %p62;
	@%p63 bra 	$L__BB7_45;
	mad.lo.s32 	%r106, %r48, %r63, %r2;
	mul.wide.s32 	%rd45, %r106, 4;
	add.s64 	%rd46, %rd2, %rd45;
	st.global.f32 	[%rd46], %f147;
$L__BB7_45:
	setp.ge.s32 	%p64, %r2, %r63;
	add.s32 	%r49, %r4, 48;
	setp.ge.s32 	%p65, %r49, %r62;
	or.pred  	%p66, %p64, %p65;
	@%p66 bra 	$L__BB7_47;
	mad.lo.s32 	%r107, %r49, %r63, %r2;
	mul.wide.s32 	%rd47, %r107, 4;
	add.s64 	%rd48, %rd2, %rd47;
	st.global.f32 	[%rd48], %f146;
$L__BB7_47:
	setp.ge.s32 	%p67, %r2, %r63;
	add.s32 	%r50, %r4, 64;
	setp.ge.s32 	%p68, %r50, %r62;
	or.pred  	%p69, %p67, %p68;
	@%p69 bra 	$L__BB7_49;
	mad.lo.s32 	%r108, %r50, %r63, %r2;
	mul.wide.s32 	%rd49, %r108, 4;
	add.s64 	%rd50, %rd2, %rd49;
	st.global.f32 	[%rd50], %f145;
$L__BB7_49:
	setp.ge.s32 	%p70, %r2, %r63;
	add.s32 	%r51, %r4, 80;
	setp.ge.s32 	%p71, %r51, %r62;
	or.pred  	%p72, %p70, %p71;
	@%p72 bra 	$L__BB7_51;
	mad.lo.s32 	%r109, %r51, %r63, %r2;
	mul.wide.s32 	%rd51, %r109, 4;
	add.s64 	%rd52, %rd2, %rd51;
	st.global.f32 	[%rd52], %f144;
$L__BB7_51:
	setp.ge.s32 	%p73, %r2, %r63;
	add.s32 	%r52, %r4, 96;
	setp.ge.s32 	%p74, %r52, %r62;
	or.pred  	%p75, %p73, %p74;
	@%p75 bra 	$L__BB7_53;
	mad.lo.s32 	%r110, %r52, %r63, %r2;
	mul.wide.s32 	%rd53, %r110, 4;
	add.s64 	%rd54, %rd2, %rd53;
	st.global.f32 	[%rd54], %f143;
$L__BB7_53:
	setp.ge.s32 	%p76, %r2, %r63;
	add.s32 	%r53, %r4, 112;
	setp.ge.s32 	%p77, %r53, %r62;
	or.pred  	%p78, %p76, %p77;
	@%p78 bra 	$L__BB7_55;
	mad.lo.s32 	%r111, %r53, %r63, %r2;
	mul.wide.s32 	%rd55, %r111, 4;
	add.s64 	%rd56, %rd2, %rd55;
	st.global.f32 	[%rd56], %f142;
$L__BB7_55:
	setp.ge.s32 	%p79, %r2, %r63;
	add.s32 	%r54, %r4, 128;
	setp.ge.s32 	%p80, %r54, %r62;
	or.pred  	%p81, %p79, %p80;
	@%p81 bra 	$L__BB7_57;
	mad.lo.s32 	%r112, %r54, %r63, %r2;
	mul.wide.s32 	%rd57, %r112, 4;
	add.s64 	%rd58, %rd2, %rd57;
	st.global.f32 	[%rd58], %f141;
$L__BB7_57:
	setp.ge.s32 	%p82, %r2, %r63;
	add.s32 	%r55, %r4, 144;
	setp.ge.s32 	%p83, %r55, %r62;
	or.pred  	%p84, %p82, %p83;
	@%p84 bra 	$L__BB7_59;
	mad.lo.s32 	%r113, %r55, %r63, %r2;
	mul.wide.s32 	%rd59, %r113, 4;
	add.s64 	%rd60, %rd2, %rd59;
	st.global.f32 	[%rd60], %f140;
$L__BB7_59:
	setp.ge.s32 	%p85, %r2, %r63;
	add.s32 	%r56, %r4, 160;
	setp.ge.s32 	%p86, %r56, %r62;
	or.pred  	%p87, %p85, %p86;
	@%p87 bra 	$L__BB7_61;
	mad.lo.s32 	%r114, %r56, %r63, %r2;
	mul.wide.s32 	%rd61, %r114, 4;
	add.s64 	%rd62, %rd2, %rd61;
	st.global.f32 	[%rd62], %f139;
$L__BB7_61:
	setp.ge.s32 	%p88, %r2, %r63;
	add.s32 	%r57, %r4, 176;
	setp.ge.s32 	%p89, %r57, %r62;
	or.pred  	%p90, %p88, %p89;
	@%p90 bra 	$L__BB7_63;
	mad.lo.s32 	%r115, %r57, %r63, %r2;
	mul.wide.s32 	%rd63, %r115, 4;
	add.s64 	%rd64, %rd2, %rd63;
	st.global.f32 	[%rd64], %f138;
$L__BB7_63:
	setp.ge.s32 	%p91, %r2, %r63;
	add.s32 	%r58, %r4, 192;
	setp.ge.s32 	%p92, %r58, %r62;
	or.pred  	%p93, %p91, %p92;
	@%p93 bra 	$L__BB7_65;
	mad.lo.s32 	%r116, %r58, %r63, %r2;
	mul.wide.s32 	%rd65, %r116, 4;
	add.s64 	%rd66, %rd2, %rd65;
	st.global.f32 	[%rd66], %f137;
$L__BB7_65:
	setp.ge.s32 	%p94, %r2, %r63;
	add.s32 	%r59, %r4, 208;
	setp.ge.s32 	%p95, %r59, %r62;
	or.pred  	%p96, %p94, %p95;
	@%p96 bra 	$L__BB7_67;
	mad.lo.s32 	%r117, %r59, %r63, %r2;
	mul.wide.s32 	%rd67, %r117, 4;
	add.s64 	%rd68, %rd2, %rd67;
	st.global.f32 	[%rd68], %f136;
$L__BB7_67:
	setp.ge.s32 	%p97, %r2, %r63;
	add.s32 	%r60, %r4, 224;
	setp.ge.s32 	%p98, %r60, %r62;
	or.pred  	%p99, %p97, %p98;
	@%p99 bra 	$L__BB7_69;
	mad.lo.s32 	%r118, %r60, %r63, %r2;
	mul.wide.s32 	%rd69, %r118, 4;
	add.s64 	%rd70, %rd2, %rd69;
	st.global.f32 	[%rd70], %f135;
$L__BB7_69:
	setp.ge.s32 	%p100, %r2, %r63;
	add.s32 	%r61, %r4, 240;
	setp.ge.s32 	%p101, %r61, %r62;
	or.pred  	%p102, %p100, %p101;
	@%p102 bra 	$L__BB7_71;
	mad.lo.s32 	%r119, %r61, %r63, %r2;
	mul.wide.s32 	%rd71, %r119, 4;
	add.s64 	%rd72, %rd2, %rd71;
	st.global.f32 	[%rd72], %f134;
$L__BB7_71:
	ret;

}
	// .globl	_Z13matmul_kernelILi32ELi2EEviiifPKfS1_fPf
.visible .entry _Z13matmul_kernelILi32ELi2EEviiifPKfS1_fPf(
	.param .u32 _Z13matmul_kernelILi32ELi2EEviiifPKfS1_fPf_param_0,
	.param .u32 _Z13matmul_kernelILi32ELi2EEviiifPKfS1_fPf_param_1,
	.param .u32 _Z13matmul_kernelILi32ELi2EEviiifPKfS1_fPf_param_2,
	.param .f32 _Z13matmul_kernelILi32ELi2EEviiifPKfS1_fPf_param_3,
	.param .u64 .ptr .align 1 _Z13matmul_kernelILi32ELi2EEviiifPKfS1_fPf_param_4,
	.param .u64 .ptr .align 1 _Z13matmul_kernelILi32ELi2EEviiifPKfS1_fPf_param_5,
	.param .f32 _Z13matmul_kernelILi32ELi2EEviiifPKfS1_fPf_param_6,
	.param .u64 .ptr .align 1 _Z13matmul_kernelILi32ELi2EEviiifPKfS1_fPf_param_7
)
{
	.reg .pred 	%p<19>;
	.reg .b32 	%r<50>;
	.reg .b32 	%f<58>;
	.reg .b64 	%rd<17>;
	// demoted variable
	.shared .align 4 .b8 _ZZ13matmul_kernelILi32ELi2EEviiifPKfS1_fPfE6A_tile[8192];
	// demoted variable
	.shared .align 4 .b8 _ZZ13matmul_kernelILi32ELi2EEviiifPKfS1_fPfE6B_tile[4096];
	ld.param.u32 	%r23, [_Z13matmul_kernelILi32ELi2EEviiifPKfS1_fPf_param_0];
	ld.param.u32 	%r24, [_Z13matmul_kernelILi32ELi2EEviiifPKfS1_fPf_param_1];
	ld.param.u32 	%r25, [_Z13matmul_kernelILi32ELi2EEviiifPKfS1_fPf_param_2];
	ld.param.u64 	%rd5, [_Z13matmul_kernelILi32ELi2EEviiifPKfS1_fPf_param_4];
	ld.param.u64 	%rd4, [_Z13matmul_kernelILi32ELi2EEviiifPKfS1_fPf_param_5];
	ld.param.u64 	%rd6, [_Z13matmul_kernelILi32ELi2EEviiifPKfS1_fPf_param_7];
	cvta.to.global.u64 	%rd1, %rd5;
	cvta.to.global.u64 	%rd2, %rd6;
	mov.u32 	%r26, %ctaid.x;
	shl.b32 	%r27, %r26, 5;
	mov.u32 	%r1, %tid.x;
	add.s32 	%r2, %r27, %r1;
	mov.u32 	%r28, %ctaid.y;
	shl.b32 	%r29, %r28, 6;
	mov.u32 	%r3, %tid.y;
	add.s32 	%r4, %r29, %r3;
	setp.lt.s32 	%p1, %r25, 1;
	mov.f32 	%f52, 0f00000000;
	mov.f32 	%f53, %f52;
	@%p1 bra 	$L__BB8_11;
	shl.b32 	%r31, %r1, 2;
	mov.u32 	%r32, _ZZ13matmul_kernelILi32ELi2EEviiifPKfS1_fPfE6A_tile;
	add.s32 	%r33, %r32, %r31;
	shl.b32 	%r34, %r3, 7;
	mov.u32 	%r35, _ZZ13matmul_kernelILi32ELi2EEviiifPKfS1_fPfE6B_tile;
	add.s32 	%r36, %r35, %r34;
	add.s32 	%r5, %r36, %r31;
	mul.lo.s32 	%r6, %r4, %r25;
	add.s32 	%r7, %r33, %r34;
	add.s32 	%r8, %r4, 32;
	mul.lo.s32 	%r9, %r8, %r25;
	add.s32 	%r37, %r34, %r32;
	add.s32 	%r10, %r37, 4096;
	add.s32 	%r38, %r31, %r35;
	add.s32 	%r11, %r38, 512;
	cvta.to.global.u64 	%rd3, %rd4;
	mov.b32 	%r46, 0;
	mov.f32 	%f52, 0f00000000;
$L__BB8_2:
	setp.lt.s32 	%p2, %r4, %r23;
	add.s32 	%r13, %r46, %r1;
	setp.lt.s32 	%p3, %r13, %r25;
	and.pred  	%p4, %p2, %p3;
	@%p4 bra 	$L__BB8_3;
	bra.uni 	$L__BB8_4;
$L__BB8_3:
	add.s32 	%r40, %r6, %r13;
	mul.wide.s32 	%rd7, %r40, 4;
	add.s64 	%rd8, %rd1, %rd7;
	ld.global.f32 	%f11, [%rd8];
	st.shared.f32 	[%r7], %f11;
$L__BB8_4:
	setp.ge.s32 	%p5, %r13, %r25;
	setp.ge.s32 	%p6, %r8, %r23;
	or.pred  	%p7, %p6, %p5;
	@%p7 bra 	$L__BB8_6;
	add.s32 	%r41, %r9, %r13;
	mul.wide.s32 	%rd9, %r41, 4;
	add.s64 	%rd10, %rd1, %rd9;
	ld.global.f32 	%f12, [%rd10];
	st.shared.f32 	[%r7+4096], %f12;
$L__BB8_6:
	setp.ge.s32 	%p8, %r2, %r24;
	add.s32 	%r14, %r46, %r3;
	setp.ge.u32 	%p9, %r14, %r25;
	or.pred  	%p10, %p8, %p9;
	@%p10 bra 	$L__BB8_8;
	mad.lo.s32 	%r42, %r14, %r24, %r2;
	mul.wide.u32 	%rd11, %r42, 4;
	add.s64 	%rd12, %rd3, %rd11;
	ld.global.f32 	%f13, [%rd12];
	st.shared.f32 	[%r5], %f13;
$L__BB8_8:
	bar.sync 	0;
	mov.b32 	%r49, 4096;
	mov.u32 	%r47, %r11;
	mov.u32 	%r48, %r10;
$L__BB8_9:
	ld.shared.f32 	%f14, [%r47+-512];
	ld.shared.f32 	%f15, [%r48+-4096];
	fma.rn.f32 	%f16, %f14, %f15, %f53;
	ld.shared.f32 	%f17, [%r48];
	fma.rn.f32 	%f18, %f14, %f17, %f52;
	ld.shared.f32 	%f19, [%r47+-384];
	ld.shared.f32 	%f20, [%r48+-4092];
	fma.rn.f32 	%f21, %f19, %f20, %f16;
	ld.shared.f32 	%f22, [%r48+4];
	fma.rn.f32 	%f23, %f19, %f22, %f18;
	ld.shared.f32 	%f24, [%r47+-256];
	ld.shared.f32 	%f25, [%r48+-4088];
	fma.rn.f32 	%f26, %f24, %f25, %f21;
	ld.shared.f32 	%f27, [%r48+8];
	fma.rn.f32 	%f28, %f24, %f27, %f23;
	ld.shared.f32 	%f29, [%r47+-128];
	ld.shared.f32 	%f30, [%r48+-4084];
	fma.rn.f32 	%f31, %f29, %f30, %f26;
	ld.shared.f32 	%f32, [%r48+12];
	fma.rn.f32 	%f33, %f29, %f32, %f28;
	ld.shared.f32 	%f34, [%r47];
	ld.shared.f32 	%f35, [%r48+-4080];
	fma.rn.f32 	%f36, %f34, %f35, %f31;
	ld.shared.f32 	%f37, [%r48+16];
	fma.rn.f32 	%f38, %f34, %f37, %f33;
	ld.shared.f32 	%f39, [%r47+128];
	ld.shared.f32 	%f40, [%r48+-4076];
	fma.rn.f32 	%f41, %f39, %f40, %f36;
	ld.shared.f32 	%f42, [%r48+20];
	fma.rn.f32 	%f43, %f39, %f42, %f38;
	ld.shared.f32 	%f44, [%r47+256];
	ld.shared.f32 	%f45, [%r48+-4072];
	fma.rn.f32 	%f46, %f44, %f45, %f41;
	ld.shared.f32 	%f47, [%r48+24];
	fma.rn.f32 	%f48, %f44, %f47, %f43;
	ld.shared.f32 	%f49, [%r47+384];
	ld.shared.f32 	%f50, [%r48+-4068];
	fma.rn.f32 	%f53, %f49, %f50, %f46;
	ld.shared.f32 	%f51, [%r48+28];
	fma.rn.f32 	%f52, %f49, %f51, %f48;
	add.s32 	%r49, %r49, 32;
	add.s32 	%r48, %r48, 32;
	add.s32 	%r47, %r47, 1024;
	setp.ne.s32 	%p11, %r49, 4224;
	@%p11 bra 	$L__BB8_9;
	bar.sync 	0;
	add.s32 	%r46, %r46, 32;
	setp.lt.s32 	%p12, %r46, %r25;
	@%p12 bra 	$L__BB8_2;
$L__BB8_11:
	setp.lt.s32 	%p13, %r2, %r24;
	setp.lt.s32 	%p14, %r4, %r23;
	and.pred  	%p15, %p13, %p14;
	@%p15 bra 	$L__BB8_12;
	bra.uni 	$L__BB8_13;
$L__BB8_12:
	mad.lo.s32 	%r44, %r4, %r24, %r2;
	mul.wide.s32 	%rd13, %r44, 4;
	add.s64 	%rd14, %rd2, %rd13;
	st.global.f32 	[%rd14], %f53;
$L__BB8_13:
	setp.ge.s32 	%p16, %r2, %r24;
	add.s32 	%r22, %r4, 32;
	setp.ge.s32 	%p17, %r22, %r23;
	or.pred  	%p18, %p16, %p17;
	@%p18 bra 	$L__BB8_15;
	mad.lo.s32 	%r45, %r22, %r24, %r2;
	mul.wide.s32 	%rd15, %r45, 4;
	add.s64 	%rd16, %rd2, %rd15;
	st.global.f32 	[%rd16], %f52;
$L__BB8_15:
	ret;

}
	// .globl	_Z13matmul_kernelILi32ELi4EEviiifPKfS1_fPf
.visible .entry _Z13matmul_kernelILi32ELi4EEviiifPKfS1_fPf(
	.param .u32 _Z13matmul_kernelILi32ELi4EEviiifPKfS1_fPf_param_0,
	.param .u32 _Z13matmul_kernelILi32ELi4EEviiifPKfS1_fPf_param_1,
	.param .u32 _Z13matmul_kernelILi32ELi4EEviiifPKfS1_fPf_param_2,
	.param .f32 _Z13matmul_kernelILi32ELi4EEviiifPKfS1_fPf_param_3,
	.param .u64 .ptr .align 1 _Z13matmul_kernelILi32ELi4EEviiifPKfS1_fPf_param_4,
	.param .u64 .ptr .align 1 _Z13matmul_kernelILi32ELi4EEviiifPKfS1_fPf_param_5,
	.param .f32 _Z13matmul_kernelILi32ELi4EEviiifPKfS1_fPf_param_6,
	.param .u64 .ptr .align 1 _Z13matmul_kernelILi32ELi4EEviiifPKfS1_fPf_param_7
)
{
	.reg .pred 	%p<31>;
	.reg .b32 	%r<66>;
	.reg .b32 	%f<104>;
	.reg .b64 	%rd<25>;
	// demoted variable
	.shared .align 4 .b8 _ZZ13matmul_kernelILi32ELi4EEviiifPKfS1_fPfE6A_tile[16384];
	// demoted variable
	.shared .align 4 .b8 _ZZ13matmul_kernelILi32ELi4EEviiifPKfS1_fPfE6B_tile[4096];
	ld.param.u32 	%r28, [_Z13matmul_kernelILi32ELi4EEviiifPKfS1_fPf_param_0];
	ld.param.u32 	%r29, [_Z13matmul_kernelILi32ELi4EEviiifPKfS1_fPf_param_1];
	ld.param.u32 	%r30, [_Z13matmul_kernelILi32ELi4EEviiifPKfS1_fPf_param_2];
	ld.param.u64 	%rd5, [_Z13matmul_kernelILi32ELi4EEviiifPKfS1_fPf_param_4];
	ld.param.u64 	%rd4, [_Z13matmul_kernelILi32ELi4EEviiifPKfS1_fPf_param_5];
	ld.param.u64 	%rd6, [_Z13matmul_kernelILi32ELi4EEviiifPKfS1_fPf_param_7];
	cvta.to.global.u64 	%rd1, %rd5;
	cvta.to.global.u64 	%rd2, %rd6;
	mov.u32 	%r31, %ctaid.x;
	shl.b32 	%r32, %r31, 5;
	mov.u32 	%r1, %tid.x;
	add.s32 	%r2, %r32, %r1;
	mov.u32 	%r33, %ctaid.y;
	shl.b32 	%r34, %r33, 7;
	mov.u32 	%r3, %tid.y;
	add.s32 	%r4, %r34, %r3;
	setp.lt.s32 	%p1, %r30, 1;
	mov.f32 	%f92, 0f00000000;
	mov.f32 	%f93, %f92;
	mov.f32 	%f94, %f92;
	mov.f32 	%f95, %f92;
	@%p1 bra 	$L__BB9_15;
	shl.b32 	%r36, %r1, 2;
	mov.u32 	%r37, _ZZ13matmul_kernelILi32ELi4EEviiifPKfS1_fPfE6A_tile;
	add.s32 	%r38, %r37, %r36;
	mul.lo.s32 	%r5, %r4, %r30;
	shl.b32 	%r39, %r3, 7;
	add.s32 	%r6, %r38, %r39;
	add.s32 	%r7, %r4, 32;
	mul.lo.s32 	%r8, %r7, %r30;
	add.s32 	%r9, %r4, 64;
	mul.lo.s32 	%r10, %r9, %r30;
	add.s32 	%r11, %r4, 96;
	mul.lo.s32 	%r12, %r11, %r30;
	cvta.to.global.u64 	%rd3, %rd4;
	mov.b32 	%r62, 0;
	mov.f32 	%f92, 0f00000000;
$L__BB9_2:
	setp.lt.s32 	%p2, %r4, %r28;
	add.s32 	%r14, %r62, %r1;
	setp.lt.s32 	%p3, %r14, %r30;
	and.pred  	%p4, %p2, %p3;
	@%p4 bra 	$L__BB9_3;
	bra.uni 	$L__BB9_4;
$L__BB9_3:
	add.s32 	%r41, %r5, %r14;
	mul.wide.s32 	%rd7, %r41, 4;
	add.s64 	%rd8, %rd1, %rd7;
	ld.global.f32 	%f19, [%rd8];
	st.shared.f32 	[%r6], %f19;
$L__BB9_4:
	setp.ge.s32 	%p5, %r14, %r30;
	setp.ge.s32 	%p6, %r7, %r28;
	or.pred  	%p7, %p6, %p5;
	@%p7 bra 	$L__BB9_6;
	add.s32 	%r42, %r8, %r14;
	mul.wide.s32 	%rd9, %r42, 4;
	add.s64 	%rd10, %rd1, %rd9;
	ld.global.f32 	%f20, [%rd10];
	st.shared.f32 	[%r6+4096], %f20;
$L__BB9_6:
	setp.ge.s32 	%p9, %r9, %r28;
	or.pred  	%p10, %p9, %p5;
	@%p10 bra 	$L__BB9_8;
	add.s32 	%r43, %r10, %r14;
	mul.wide.s32 	%rd11, %r43, 4;
	add.s64 	%rd12, %rd1, %rd11;
	ld.global.f32 	%f21, [%rd12];
	st.shared.f32 	[%r6+8192], %f21;
$L__BB9_8:
	setp.ge.s32 	%p12, %r11, %r28;
	or.pred  	%p13, %p12, %p5;
	@%p13 bra 	$L__BB9_10;
	add.s32 	%r44, %r12, %r14;
	mul.wide.s32 	%rd13, %r44, 4;
	add.s64 	%rd14, %rd1, %rd13;
	ld.global.f32 	%f22, [%rd14];
	st.shared.f32 	[%r6+12288], %f22;
$L__BB9_10:
	setp.ge.s32 	%p14, %r2, %r29;
	add.s32 	%r15, %r62, %r3;
	setp.ge.u32 	%p15, %r15, %r30;
	or.pred  	%p16, %p14, %p15;
	@%p16 bra 	$L__BB9_12;
	mad.lo.s32 	%r45, %r15, %r29, %r2;
	mul.wide.u32 	%rd15, %r45, 4;
	add.s64 	%rd16, %rd3, %rd15;
	ld.global.f32 	%f23, [%rd16];
	shl.b32 	%r46, %r3, 7;
	mov.u32 	%r47, _ZZ13matmul_kernelILi32ELi4EEviiifPKfS1_fPfE6B_tile;
	add.s32 	%r48, %r47, %r46;
	shl.b32 	%r49, %r1, 2;
	add.s32 	%r50, %r48, %r49;
	st.shared.f32 	[%r50], %f23;
$L__BB9_12:
	shl.b32 	%r52, %r3, 7;
	mov.u32 	%r53, _ZZ13matmul_kernelILi32ELi4EEviiifPKfS1_fPfE6A_tile;
	add.s32 	%r54, %r52, %r53;
	add.s32 	%r64, %r54, 8192;
	shl.b32 	%r55, %r1, 2;
	mov.u32 	%r56, _ZZ13matmul_kernelILi32ELi4EEviiifPKfS1_fPfE6B_tile;
	add.s32 	%r57, %r55, %r56;
	add.s32 	%r63, %r57, 512;
	bar.sync 	0;
	mov.b32 	%r65, 8192;
$L__BB9_13:
	ld.shared.f32 	%f24, [%r63+-512];
	ld.shared.f32 	%f25, [%r64+-8192];
	fma.rn.f32 	%f26, %f24, %f25, %f95;
	ld.shared.f32 	%f27, [%r64+-4096];
	fma.rn.f32 	%f28, %f24, %f27, %f94;
	ld.shared.f32 	%f29, [%r64];
	fma.rn.f32 	%f30, %f24, %f29, %f93;
	ld.shared.f32 	%f31, [%r64+4096];
	fma.rn.f32 	%f32, %f24, %f31, %f92;
	ld.shared.f32 	%f33, [%r63+-384];
	ld.shared.f32 	%f34, [%r64+-8188];
	fma.rn.f32 	%f35, %f33, %f34, %f26;
	ld.shared.f32 	%f36, [%r64+-4092];
	fma.rn.f32 	%f37, %f33, %f36, %f28;
	ld.shared.f32 	%f38, [%r64+4];
	fma.rn.f32 	%f39, %f33, %f38, %f30;
	ld.shared.f32 	%f40, [%r64+4100];
	fma.rn.f32 	%f41, %f33, %f40, %f32;
	ld.shared.f32 	%f42, [%r63+-256];
	ld.shared.f32 	%f43, [%r64+-8184];
	fma.rn.f32 	%f44, %f42, %f43, %f35;
	ld.shared.f32 	%f45, [%r64+-4088];
	fma.rn.f32 	%f46, %f42, %f45, %f37;
	ld.shared.f32 	%f47, [%r64+8];
	fma.rn.f32 	%f48, %f42, %f47, %f39;
	ld.shared.f32 	%f49, [%r64+4104];
	fma.rn.f32 	%f50, %f42, %f49, %f41;
	ld.shared.f32 	%f51, [%r63+-128];
	ld.shared.f32 	%f52, [%r64+-8180];
	fma.rn.f32 	%f53, %f51, %f52, %f44;
	ld.shared.f32 	%f54, [%r64+-4084];
	fma.rn.f32 	%f55, %f51, %f54, %f46;
	ld.shared.f32 	%f56, [%r64+12];
	fma.rn.f32 	%f57, %f51, %f56, %f48;
	ld.shared.f32 	%f58, [%r64+4108];
	fma.rn.f32 	%f59, %f51, %f58, %f50;
	ld.shared.f32 	%f60, [%r63];
	ld.shared.f32 	%f61, [%r64+-8176];
	fma.rn.f32 	%f62, %f60, %f61, %f53;
	ld.shared.f32 	%f63, [%r64+-4080];
	fma.rn.f32 	%f64, %f60, %f63, %f55;
	ld.shared.f32 	%f65, [%r64+16];
	fma.rn.f32 	%f66, %f60, %f65, %f57;
	ld.shared.f32 	%f67, [%r64+4112];
	fma.rn.f32 	%f68, %f60, %f67, %f59;
	ld.shared.f32 	%f69, [%r63+128];
	ld.shared.f32 	%f70, [%r64+-8172];
	fma.rn.f32 	%f71, %f69, %f70, %f62;
	ld.shared.f32 	%f72, [%r64+-4076];
	fma.rn.f32 	%f73, %f69, %f72, %f64;
	ld.shared.f32 	%f74, [%r64+20];
	fma.rn.f32 	%f75, %f69, %f74, %f66;
	ld.shared.f32 	%f76, [%r64+4116];
	fma.rn.f32 	%f77, %f69, %f76, %f68;
	ld.shared.f32 	%f78, [%r63+256];
	ld.shared.f32 	%f79, [%r64+-8168];
	fma.rn.f32 	%f80, %f78, %f79, %f71;
	ld.shared.f32 	%f81, [%r64+-4072];
	fma.rn.f32 	%f82, %f78, %f81, %f73;
	ld.shared.f32 	%f83, [%r64+24];
	fma.rn.f32 	%f84, %f78, %f83, %f75;
	ld.shared.f32 	%f85, [%r64+4120];
	fma.rn.f32 	%f86, %f78, %f85, %f77;
	ld.shared.f32 	%f87, [%r63+384];
	ld.shared.f32 	%f88, [%r64+-8164];
	fma.rn.f32 	%f95, %f87, %f88, %f80;
	ld.shared.f32 	%f89, [%r64+-4068];
	fma.rn.f32 	%f94, %f87, %f89, %f82;
	ld.shared.f32 	%f90, [%r64+28];
	fma.rn.f32 	%f93, %f87, %f90, %f84;
	ld.shared.f32 	%f91, [%r64+4124];
	fma.rn.f32 	%f92, %f87, %f91, %f86;
	add.s32 	%r65, %r65, 32;
	add.s32 	%r64, %r64, 32;
	add.s32 	%r63, %r63, 1024;
	setp.ne.s32 	%p17, %r65, 8320;
	@%p17 bra 	$L__BB9_13;
	bar.sync 	0;
	add.s32 	%r62, %r62, 32;
	setp.lt.s32 	%p18, %r62, %r30;
	@%p18 bra 	$L__BB9_2;
$L__BB9_15:
	setp.lt.s32 	%p19, %r2, %r29;
	setp.lt.s32 	%p20, %r4, %r28;
	and.pred  	%p21, %p19, %p20;
	@%p21 bra 	$L__BB9_16;
	bra.uni 	$L__BB9_17;
$L__BB9_16:
	mad.lo.s32 	%r58, %r4, %r29, %r2;
	mul.wide.s32 	%rd17, %r58, 4;
	add.s64 	%rd18, %rd2, %rd17;
	st.global.f32 	[%rd18], %f95;
$L__BB9_17:
	setp.ge.s32 	%p22, %r2, %r29;
	add.s32 	%r25, %r4, 32;
	setp.ge.s32 	%p23, %r25, %r28;
	or.pred  	%p24, %p22, %p23;
	@%p24 bra 	$L__BB9_19;
	mad.lo.s32 	%r59, %r25, %r29, %r2;
	mul.wide.s32 	%rd19, %r59, 4;
	add.s64 	%rd20, %rd2, %rd19;
	st.global.f32 	[%rd20], %f94;
$L__BB9_19:
	setp.ge.s32 	%p25, %r2, %r29;
	add.s32 	%r26, %r4, 64;
	setp.ge.s32 	%p26, %r26, %r28;
	or.pred  	%p27, %p25, %p26;
	@%p27 bra 	$L__BB9_21;
	mad.lo.s32 	%r60, %r26, %r29, %r2;
	mul.wide.s32 	%rd21, %r60, 4;
	add.s64 	%rd22, %rd2, %rd21;
	st.global.f32 	[%rd22], %f93;
$L__BB9_21:
	setp.ge.s32 	%p28, %r2, %r29;
	add.s32 	%r27, %r4, 96;
	setp.ge.s32 	%p29, %r27, %r28;
	or.pred  	%p30, %p28, %p29;
	@%p30 bra 	$L__BB9_23;
	mad.lo.s32 	%r61, %r27, %r29, %r2;
	mul.wide.s32 	%rd23, %r61, 4;
	add.s64 	%rd24, %rd2, %rd23;
	st.global.f32 	[%rd24], %f92;
$L__BB9_23:
	ret;

}
	// .globl	_Z13matmul_kernelILi32ELi8EEviiifPKfS1_fPf
.visible .entry _Z13matmul_kernelILi32ELi8EEviiifPKfS1_fPf(
	.param .u32 _Z13matmul_kernelILi32ELi8EEviiifPKfS1_fPf_param_0,
	.param .u32 _Z13matmul_kernelILi32ELi8EEviiifPKfS1_fPf_param_1,
	.param .u32 _Z13matmul_kernelILi32ELi8EEviiifPKfS1_fPf_param_2,
	.param .f32 _Z13matmul_kernelILi32ELi8EEviiifPKfS1_fPf_param_3,
	.param .u64 .ptr .align 1 _Z13matmul_kernelILi32ELi8EEviiifPKfS1_fPf_param_4,
	.param .u64 .ptr .align 1 _Z13matmul_kernelILi32ELi8EEviiifPKfS1_fPf_param_5,
	.param .f32 _Z13matmul_kernelILi32ELi8EEviiifPKfS1_fPf_param_6,
	.param .u64 .ptr .align 1 _Z13matmul_kernelILi32ELi8EEviiifPKfS1_fPf_param_7
)
{
	.reg .pred 	%p<55>;
	.reg .b32 	%r<84>;
	.reg .b32 	%f<128>;
	.reg .b64 	%rd<42>;
	// demoted variable
	.shared .align 4 .b8 _ZZ13matmul_kernelILi32ELi8EEviiifPKfS1_fPfE6A_tile[32768];
	// demoted variable
	.shared .align 4 .b8 _ZZ13matmul_kernelILi32ELi8EEviiifPKfS1_fPfE6B_tile[4096];
	ld.param.u32 	%r38, [_Z13matmul_kernelILi32ELi8EEviiifPKfS1_fPf_param_0];
	ld.param.u32 	%r39, [_Z13matmul_kernelILi32ELi8EEviiifPKfS1_fPf_param_1];
	ld.param.u32 	%r40, [_Z13matmul_kernelILi32ELi8EEviiifPKfS1_fPf_param_2];
	ld.param.u64 	%rd4, [_Z13matmul_kernelILi32ELi8EEviiifPKfS1_fPf_param_4];
	ld.param.u64 	%rd5, [_Z13matmul_kernelILi32ELi8EEviiifPKfS1_fPf_param_7];
	cvta.to.global.u64 	%rd1, %rd4;
	cvta.to.global.u64 	%rd2, %rd5;
	mov.u32 	%r41, %ctaid.x;
	shl.b32 	%r42, %r41, 5;
	mov.u32 	%r1, %tid.x;
	add.s32 	%r2, %r42, %r1;
	mov.u32 	%r43, %ctaid.y;
	shl.b32 	%r44, %r43, 8;
	mov.u32 	%r3, %tid.y;
	add.s32 	%r4, %r44, %r3;
	setp.lt.s32 	%p1, %r40, 1;
	mov.f32 	%f104, 0f00000000;
	mov.f32 	%f105, %f104;
	mov.f32 	%f106, %f104;
	mov.f32 	%f107, %f104;
	mov.f32 	%f108, %f104;
	mov.f32 	%f109, %f104;
	mov.f32 	%f110, %f104;
	mov.f32 	%f111, %f104;
	@%p1 bra 	$L__BB10_23;
	shl.b32 	%r46, %r1, 2;
	mov.u32 	%r47, _ZZ13matmul_kernelILi32ELi8EEviiifPKfS1_fPfE6A_tile;
	add.s32 	%r48, %r47, %r46;
	shl.b32 	%r49, %r3, 7;
	add.s32 	%r5, %r48, %r49;
	add.s32 	%r6, %r4, 32;
	mul.lo.s32 	%r7, %r6, %r40;
	add.s32 	%r8, %r4, 64;
	add.s32 	%r9, %r4, 96;
	mul.lo.s32 	%r10, %r9, %r40;
	add.s32 	%r11, %r4, 128;
	mul.lo.s32 	%r12, %r11, %r40;
	add.s32 	%r13, %r4, 160;
	mul.lo.s32 	%r14, %r13, %r40;
	add.s32 	%r15, %r4, 192;
	mul.lo.s32 	%r16, %r15, %r40;
	add.s32 	%r17, %r4, 224;
	mul.lo.s32 	%r18, %r17, %r40;
	mov.b32 	%r80, 0;
	mov.f32 	%f104, 0f00000000;
$L__BB10_2:
	setp.lt.s32 	%p2, %r4, %r38;
	add.s32 	%r20, %r80, %r1;
	setp.lt.s32 	%p3, %r20, %r40;
	and.pred  	%p4, %p2, %p3;
	@%p4 bra 	$L__BB10_3;
	bra.uni 	$L__BB10_4;
$L__BB10_3:
	mad.lo.s32 	%r51, %r4, %r40, %r20;
	mul.wide.s32 	%rd6, %r51, 4;
	add.s64 	%rd7, %rd1, %rd6;
	ld.global.f32 	%f35, [%rd7];
	st.shared.f32 	[%r5], %f35;
$L__BB10_4:
	setp.ge.s32 	%p5, %r20, %r40;
	setp.ge.s32 	%p6, %r6, %r38;
	or.pred  	%p7, %p6, %p5;
	@%p7 bra 	$L__BB10_6;
	add.s32 	%r52, %r7, %r20;
	mul.wide.s32 	%rd8, %r52, 4;
	add.s64 	%rd9, %rd1, %rd8;
	ld.global.f32 	%f36, [%rd9];
	st.shared.f32 	[%r5+4096], %f36;
$L__BB10_6:
	setp.ge.s32 	%p9, %r8, %r38;
	or.pred  	%p10, %p9, %p5;
	@%p10 bra 	$L__BB10_8;
	mad.lo.s32 	%r53, %r8, %r40, %r20;
	mul.wide.s32 	%rd10, %r53, 4;
	add.s64 	%rd11, %rd1, %rd10;
	ld.global.f32 	%f37, [%rd11];
	st.shared.f32 	[%r5+8192], %f37;
$L__BB10_8:
	setp.ge.s32 	%p12, %r9, %r38;
	or.pred  	%p13, %p12, %p5;
	@%p13 bra 	$L__BB10_10;
	add.s32 	%r54, %r10, %r20;
	mul.wide.s32 	%rd12, %r54, 4;
	add.s64 	%rd13, %rd1, %rd12;
	ld.global.f32 	%f38, [%rd13];
	st.shared.f32 	[%r5+12288], %f38;
$L__BB10_10:
	setp.ge.s32 	%p15, %r11, %r38;
	or.pred  	%p16, %p15, %p5;
	@%p16 bra 	$L__BB10_12;
	add.s32 	%r55, %r12, %r20;
	mul.wide.s32 	%rd14, %r55, 4;
	add.s64 	%rd15, %rd1, %rd14;
	ld.global.f32 	%f39, [%rd15];
	st.shared.f32 	[%r5+16384], %f39;
$L__BB10_12:
	setp.ge.s32 	%p18, %r13, %r38;
	or.pred  	%p19, %p18, %p5;
	@%p19 bra 	$L__BB10_14;
	add.s32 	%r56, %r14, %r20;
	mul.wide.s32 	%rd16, %r56, 4;
	add.s64 	%rd17, %rd1, %rd16;
	ld.global.f32 	%f40, [%rd17];
	st.shared.f32 	[%r5+20480], %f40;
$L__BB10_14:
	setp.ge.s32 	%p21, %r15, %r38;
	or.pred  	%p22, %p21, %p5;
	@%p22 bra 	$L__BB10_16;
	add.s32 	%r57, %r16, %r20;
	mul.wide.s32 	%rd18, %r57, 4;
	add.s64 	%rd19, %rd1, %rd18;
	ld.global.f32 	%f41, [%rd19];
	st.shared.f32 	[%r5+24576], %f41;
$L__BB10_16:
	setp.ge.s32 	%p24, %r17, %r38;
	or.pred  	%p25, %p24, %p5;
	@%p25 bra 	$L__BB10_18;
	add.s32 	%r58, %r18, %r20;
	mul.wide.s32 	%rd20, %r58, 4;
	add.s64 	%rd21, %rd1, %rd20;
	ld.global.f32 	%f42, [%rd21];
	st.shared.f32 	[%r5+28672], %f42;
$L__BB10_18:
	setp.ge.s32 	%p26, %r2, %r39;
	add.s32 	%r21, %r80, %r3;
	setp.ge.u32 	%p27, %r21, %r40;
	or.pred  	%p28, %p26, %p27;
	@%p28 bra 	$L__BB10_20;
	ld.param.u64 	%rd41, [_Z13matmul_kernelILi32ELi8EEviiifPKfS1_fPf_param_5];
	mad.lo.s32 	%r59, %r21, %r39, %r2;
	cvta.to.global.u64 	%rd22, %rd41;
	mul.wide.u32 	%rd23, %r59, 4;
	add.s64 	%rd24, %rd22, %rd23;
	ld.global.f32 	%f43, [%rd24];
	shl.b32 	%r60, %r3, 7;
	mov.u32 	%r61, _ZZ13matmul_kernelILi32ELi8EEviiifPKfS1_fPfE6B_tile;
	add.s32 	%r62, %r61, %r60;
	shl.b32 	%r63, %r1, 2;
	add.s32 	%r64, %r62, %r63;
	st.shared.f32 	[%r64], %f43;
$L__BB10_20:
	shl.b32 	%r66, %r3, 7;
	mov.u32 	%r67, _ZZ13matmul_kernelILi32ELi8EEviiifPKfS1_fPfE6A_tile;
	add.s32 	%r68, %r66, %r67;
	add.s32 	%r82, %r68, 16384;
	shl.b32 	%r69, %r1, 2;
	mov.u32 	%r70, _ZZ13matmul_kernelILi32ELi8EEviiifPKfS1_fPfE6B_tile;
	add.s32 	%r71, %r69, %r70;
	add.s32 	%r81, %r71, 256;
	bar.sync 	0;
	mov.b32 	%r83, 16384;
$L__BB10_21:
	ld.shared.f32 	%f44, [%r81+-256];
	ld.shared.f32 	%f45, [%r82+-16384];
	fma.rn.f32 	%f46, %f44, %f45, %f111;
	ld.shared.f32 	%f47, [%r82+-12288];
	fma.rn.f32 	%f48, %f44, %f47, %f110;
	ld.shared.f32 	%f49, [%r82+-8192];
	fma.rn.f32 	%f50, %f44, %f49, %f109;
	ld.shared.f32 	%f51, [%r82+-4096];
	fma.rn.f32 	%f52, %f44, %f51, %f108;
	ld.shared.f32 	%f53, [%r82];
	fma.rn.f32 	%f54, %f44, %f53, %f107;
	ld.shared.f32 	%f55, [%r82+4096];
	fma.rn.f32 	%f56, %f44, %f55, %f106;
	ld.shared.f32 	%f57, [%r82+8192];
	fma.rn.f32 	%f58, %f44, %f57, %f105;
	ld.shared.f32 	%f59, [%r82+12288];
	fma.rn.f32 	%f60, %f44, %f59, %f104;
	ld.shared.f32 	%f61, [%r81+-128];
	ld.shared.f32 	%f62, [%r82+-16380];
	fma.rn.f32 	%f63, %f61, %f62, %f46;
	ld.shared.f32 	%f64, [%r82+-12284];
	fma.rn.f32 	%f65, %f61, %f64, %f48;
	ld.shared.f32 	%f66, [%r82+-8188];
	fma.rn.f32 	%f67, %f61, %f66, %f50;
	ld.shared.f32 	%f68, [%r82+-4092];
	fma.rn.f32 	%f69, %f61, %f68, %f52;
	ld.shared.f32 	%f70, [%r82+4];
	fma.rn.f32 	%f71, %f61, %f70, %f54;
	ld.shared.f32 	%f72, [%r82+4100];
	fma.rn.f32 	%f73, %f61, %f72, %f56;
	ld.shared.f32 	%f74, [%r82+8196];
	fma.rn.f32 	%f75, %f61, %f74, %f58;
	ld.shared.f32 	%f76, [%r82+12292];
	fma.rn.f32 	%f77, %f61, %f76, %f60;
	ld.shared.f32 	%f78, [%r81];
	ld.shared.f32 	%f79, [%r82+-16376];
	fma.rn.f32 	%f80, %f78, %f79, %f63;
	ld.shared.f32 	%f81, [%r82+-12280];
	fma.rn.f32 	%f82, %f78, %f81, %f65;
	ld.shared.f32 	%f83, [%r82+-8184];
	fma.rn.f32 	%f84, %f78, %f83, %f67;
	ld.shared.f32 	%f85, [%r82+-4088];
	fma.rn.f32 	%f86, %f78, %f85, %f69;
	ld.shared.f32 	%f87, [%r82+8];
	fma.rn.f32 	%f88, %f78, %f87, %f71;
	ld.shared.f32 	%f89, [%r82+4104];
	fma.rn.f32 	%f90, %f78, %f89, %f73;
	ld.shared.f32 	%f91, [%r82+8200];
	fma.rn.f32 	%f92, %f78, %f91, %f75;
	ld.shared.f32 	%f93, [%r82+12296];
	fma.rn.f32 	%f94, %f78, %f93, %f77;
	ld.shared.f32 	%f95, [%r81+128];
	ld.shared.f32 	%f96, [%r82+-16372];
	fma.rn.f32 	%f111, %f95, %f96, %f80;
	ld.shared.f32 	%f97, [%r82+-12276];
	fma.rn.f32 	%f110, %f95, %f97, %f82;
	ld.shared.f32 	%f98, [%r82+-8180];
	fma.rn.f32 	%f109, %f95, %f98, %f84;
	ld.shared.f32 	%f99, [%r82+-4084];
	fma.rn.f32 	%f108, %f95, %f99, %f86;
	ld.shared.f32 	%f100, [%r82+12];
	fma.rn.f32 	%f107, %f95, %f100, %f88;
	ld.shared.f32 	%f101, [%r82+4108];
	fma.rn.f32 	%f106, %f95, %f101, %f90;
	ld.shared.f32 	%f102, [%r82+8204];
	fma.rn.f32 	%f105, %f95, %f102, %f92;
	ld.shared.f32 	%f103, [%r82+12300];
	fma.rn.f32 	%f104, %f95, %f103, %f94;
	add.s32 	%r83, %r83, 16;
	add.s32 	%r82, %r82, 16;
	add.s32 	%r81, %r81, 512;
	setp.ne.s32 	%p29, %r83, 16512;
	@%p29 bra 	$L__BB10_21;
	bar.sync 	0;
	add.s32 	%r80, %r80, 32;
	setp.lt.s32 	%p30, %r80, %r40;
	@%p30 bra 	$L__BB10_2;
$L__BB10_23:
	setp.lt.s32 	%p31, %r2, %r39;
	setp.lt.s32 	%p32, %r4, %r38;
	and.pred  	%p33, %p31, %p32;
	@%p33 bra 	$L__BB10_24;
	bra.uni 	$L__BB10_25;
$L__BB10_24:
	mad.lo.s32 	%r72, %r4, %r39, %r2;
	mul.wide.s32 	%rd25, %r72, 4;
	add.s64 	%rd26, %rd2, %rd25;
	st.global.f32 	[%rd26], %f111;
$L__BB10_25:
	setp.ge.s32 	%p34, %r2, %r39;
	add.s32 	%r31, %r4, 32;
	setp.ge.s32 	%p35, %r31, %r38;
	or.pred  	%p36, %p34, %p35;
	@%p36 bra 	$L__BB10_27;
	mad.lo.s32 	%r73, %r31, %r39, %r2;
	mul.wide.s32 	%rd27, %r73, 4;
	add.s64 	%rd28, %rd2, %rd27;
	st.global.f32 	[%rd28], %f110;
$L__BB10_27:
	setp.ge.s32 	%p37, %r2, %r39;
	add.s32 	%r32, %r4, 64;
	setp.ge.s32 	%p38, %r32, %r38;
	or.pred  	%p39, %p37, %p38;
	@%p39 bra 	$L__BB10_29;
	mad.lo.s32 	%r74, %r32, %r39, %r2;
	mul.wide.s32 	%rd29, %r74, 4;
	add.s64 	%rd30, %rd2, %rd29;
	st.global.f32 	[%rd30], %f109;
$L__BB10_29:
	setp.ge.s32 	%p40, %r2, %r39;
	add.s32 	%r33, %r4, 96;
	setp.ge.s32 	%p41, %r33, %r38;
	or.pred  	%p42, %p40, %p41;
	@%p42 bra 	$L__BB10_31;
	mad.lo.s32 	%r75, %r33, %r39, %r2;
	mul.wide.s32 	%rd31, %r75, 4;
	add.s64 	%rd32, %rd2, %rd31;
	st.global.f32 	[%rd32], %f108;
$L__BB10_31:
	setp.ge.s32 	%p43, %r2, %r39;
	add.s32 	%r34, %r4, 128;
	setp.ge.s32 	%p44, %r34, %r38;
	or.pred  	%p45, %p43, %p44;
	@%p45 bra 	$L__BB10_33;
	mad.lo.s32 	%r76, %r34, %r39, %r2;
	mul.wide.s32 	%rd33, %r76, 4;
	add.s64 	%rd34, %rd2, %rd33;
	st.global.f32 	[%rd34], %f107;
$L__BB10_33:
	setp.ge.s32 	%p46, %r2, %r39;
	add.s32 	%r35, %r4, 160;
	setp.ge.s32 	%p47, %r35, %r38;
	or.pred  	%p48, %p46, %p47;
	@%p48 bra 	$L__BB10_35;
	mad.lo.s32 	%r77, %r35, %r39, %r2;
	mul.wide.s32 	%rd35, %r77, 4;
	add.s64 	%rd36, %rd2, %rd35;
	st.global.f32 	[%rd36], %f106;
$L__BB10_35:
	setp.ge.s32 	%p49, %r2, %r39;
	add.s32 	%r36, %r4, 192;
	setp.ge.s32 	%p50, %r36, %r38;
	or.pred  	%p51, %p49, %p50;
	@%p51 bra 	$L__BB10_37;
	mad.lo.s32 	%r78, %r36, %r39, %r2;
	mul.wide.s32 	%rd37, %r78, 4;
	add.s64 	%rd38, %rd2, %rd37;
	st.global.f32 	[%rd38], %f105;
$L__BB10_37:
	setp.ge.s32 	%p52, %r2, %r39;
	add.s32 	%r37, %r4, 224;
	setp.ge.s32 	%p53, %r37, %r38;
	or.pred  	%p54, %p52, %p53;
	@%p54 bra 	$L__BB10_39;
	mad.lo.s32 	%r79, %r37, %r39, %r2;
	mul.wide.s32 	%rd39, %r79, 4;
	add.s64 	%rd40, %rd2, %rd39;
	st.global.f32 	[%rd40], %f104;
$L__BB10_39:
	ret;

}
	// .globl	_Z13matmul_kernelILi64ELi2EEviiifPKfS1_fPf
.visible .entry _Z13matmul_kernelILi64ELi2EEviiifPKfS1_fPf(
	.param .u32 _Z13matmul_kernelILi64ELi2EEviiifPKfS1_fPf_param_0,
	.param .u32 _Z13matmul_kernelILi64ELi2EEviiifPKfS1_fPf_param_1,
	.param .u32 _Z13matmul_kernelILi64ELi2EEviiifPKfS1_fPf_param_2,
	.param .f32 _Z13matmul_kernelILi64ELi2EEviiifPKfS1_fPf_param_3,
	.param .u64 .ptr .align 1 _Z13matmul_kernelILi64ELi2EEviiifPKfS1_fPf_param_4,
	.param .u64 .ptr .align 1 _Z13matmul_kernelILi64ELi2EEviiifPKfS1_fPf_param_5,
	.param .f32 _Z13matmul_kernelILi64ELi2EEviiifPKfS1_fPf_param_6,
	.param .u64 .ptr .align 1 _Z13matmul_kernelILi64ELi2EEviiifPKfS1_fPf_param_7
)
{
	.reg .pred 	%p<19>;
	.reg .b32 	%r<50>;
	.reg .b32 	%f<58>;
	.reg .b64 	%rd<17>;
	// demoted variable
	.shared .align 4 .b8 _ZZ13matmul_kernelILi64ELi2EEviiifPKfS1_fPfE6A_tile[32768];
	// demoted variable
	.shared .align 4 .b8 _ZZ13matmul_kernelILi64ELi2EEviiifPKfS1_fPfE6B_tile[16384];
	ld.param.u32 	%r23, [_Z13matmul_kernelILi64ELi2EEviiifPKfS1_fPf_param_0];
	ld.param.u32 	%r24, [_Z13matmul_kernelILi64ELi2EEviiifPKfS1_fPf_param_1];
	ld.param.u32 	%r25, [_Z13matmul_kernelILi64ELi2EEviiifPKfS1_fPf_param_2];
	ld.param.u64 	%rd5, [_Z13matmul_kernelILi64ELi2EEviiifPKfS1_fPf_param_4];
	ld.param.u64 	%rd4, [_Z13matmul_kernelILi64ELi2EEviiifPKfS1_fPf_param_5];
	ld.param.u64 	%rd6, [_Z13matmul_kernelILi64ELi2EEviiifPKfS1_fPf_param_7];
	cvta.to.global.u64 	%rd1, %rd5;
	cvta.to.global.u64 	%rd2, %rd6;
	mov.u32 	%r26, %ctaid.x;
	shl.b32 	%r27, %r26, 6;
	mov.u32 	%r1, %tid.x;
	add.s32 	%r2, %r27, %r1;
	mov.u32 	%r28, %ctaid.y;
	shl.b32 	%r29, %r28, 7;
	mov.u32 	%r3, %tid.y;
	add.s32 	%r4, %r29, %r3;
	setp.lt.s32 	%p1, %r25, 1;
	mov.f32 	%f52, 0f00000000;
	mov.f32 	%f53, %f52;
	@%p1 bra 	$L__BB11_11;
	shl.b32 	%r31, %r1, 2;
	mov.u32 	%r32, _ZZ13matmul_kernelILi64ELi2EEviiifPKfS1_fPfE6A_tile;
	add.s32 	%r33, %r32, %r31;
	shl.b32 	%r34, %r3, 8;
	mov.u32 	%r35, _ZZ13matmul_kernelILi64ELi2EEviiifPKfS1_fPfE6B_tile;
	add.s32 	%r36, %r35, %r34;
	add.s32 	%r5, %r36, %r31;
	mul.lo.s32 	%r6, %r4, %r25;
	add.s32 	%r7, %r33, %r34;
	add.s32 	%r8, %r4, 64;
	mul.lo.s32 	%r9, %r8, %r25;
	add.s32 	%r37, %r34, %r32;
	add.s32 	%r10, %r37, 16384;
	add.s32 	%r38, %r31, %r35;
	add.s32 	%r11, %r38, 1024;
	cvta.to.global.u64 	%rd3, %rd4;
	mov.b32 	%r46, 0;
	mov.f32 	%f52, 0f00000000;
$L__BB11_2:
	setp.lt.s32 	%p2, %r4, %r23;
	add.s32 	%r13, %r46, %r1;
	setp.lt.s32 	%p3, %r13, %r25;
	and.pred  	%p4, %p2, %p3;
	@%p4 bra 	$L__BB11_3;
	bra.uni 	$L__BB11_4;
$L__BB11_3:
	add.s32 	%r40, %r6, %r13;
	mul.wide.s32 	%rd7, %r40, 4;
	add.s64 	%rd8, %rd1, %rd7;
	ld.global.f32 	%f11, [%rd8];
	st.shared.f32 	[%r7], %f11;
$L__BB11_4:
	setp.ge.s32 	%p5, %r13, %r25;
	setp.ge.s32 	%p6, %r8, %r23;
	or.pred  	%p7, %p6, %p5;
	@%p7 bra 	$L__BB11_6;
	add.s32 	%r41, %r9, %r13;
	mul.wide.s32 	%rd9, %r41, 4;
	add.s64 	%rd10, %rd1, %rd9;
	ld.global.f32 	%f12, [%rd10];
	st.shared.f32 	[%r7+16384], %f12;
$L__BB11_6:
	setp.ge.s32 	%p8, %r2, %r24;
	add.s32 	%r14, %r46, %r3;
	setp.ge.u32 	%p9, %r14, %r25;
	or.pred  	%p10, %p8, %p9;
	@%p10 bra 	$L__BB11_8;
	mad.lo.s32 	%r42, %r14, %r24, %r2;
	mul.wide.u32 	%rd11, %r42, 4;
	add.s64 	%rd12, %rd3, %rd11;
	ld.global.f32 	%f13, [%rd12];
	st.shared.f32 	[%r5], %f13;
$L__BB11_8:
	bar.sync 	0;
	mov.b32 	%r49, 16384;
	mov.u32 	%r47, %r11;
	mov.u32 	%r48, %r10;
$L__BB11_9:
	ld.shared.f32 	%f14, [%r47+-1024];
	ld.shared.f32 	%f15, [%r48+-16384];
	fma.rn.f32 	%f16, %f14, %f15, %f53;
	ld.shared.f32 	%f17, [%r48];
	fma.rn.f32 	%f18, %f14, %f17, %f52;
	ld.shared.f32 	%f19, [%r47+-768];
	ld.shared.f32 	%f20, [%r48+-16380];
	fma.rn.f32 	%f21, %f19, %f20, %f16;
	ld.shared.f32 	%f22, [%r48+4];
	fma.rn.f32 	%f23, %f19, %f22, %f18;
	ld.shared.f32 	%f24, [%r47+-512];
	ld.shared.f32 	%f25, [%r48+-16376];
	fma.rn.f32 	%f26, %f24, %f25, %f21;
	ld.shared.f32 	%f27, [%r48+8];
	fma.rn.f32 	%f28, %f24, %f27, %f23;
	ld.shared.f32 	%f29, [%r47+-256];
	ld.shared.f32 	%f30, [%r48+-16372];
	fma.rn.f32 	%f31, %f29, %f30, %f26;
	ld.shared.f32 	%f32, [%r48+12];
	fma.rn.f32 	%f33, %f29, %f32, %f28;
	ld.shared.f32 	%f34, [%r47];
	ld.shared.f32 	%f35, [%r48+-16368];
	fma.rn.f32 	%f36, %f34, %f35, %f31;
	ld.shared.f32 	%f37, [%r48+16];
	fma.rn.f32 	%f38, %f34, %f37, %f33;
	ld.shared.f32 	%f39, [%r47+256];
	ld.shared.f32 	%f40, [%r48+-16364];
	fma.rn.f32 	%f41, %f39, %f40, %f36;
	ld.shared.f32 	%f42, [%r48+20];
	fma.rn.f32 	%f43, %f39, %f42, %f38;
	ld.shared.f32 	%f44, [%r47+512];
	ld.shared.f32 	%f45, [%r48+-16360];
	fma.rn.f32 	%f46, %f44, %f45, %f41;
	ld.shared.f32 	%f47, [%r48+24];
	fma.rn.f32 	%f48, %f44, %f47, %f43;
	ld.shared.f32 	%f49, [%r47+768];
	ld.shared.f32 	%f50, [%r48+-16356];
	fma.rn.f32 	%f53, %f49, %f50, %f46;
	ld.shared.f32 	%f51, [%r48+28];
	fma.rn.f32 	%f52, %f49, %f51, %f48;
	add.s32 	%r49, %r49, 32;
	add.s32 	%r48, %r48, 32;
	add.s32 	%r47, %r47, 2048;
	setp.ne.s32 	%p11, %r49, 16640;
	@%p11 bra 	$L__BB11_9;
	bar.sync 	0;
	add.s32 	%r46, %r46, 64;
	setp.lt.s32 	%p12, %r46, %r25;
	@%p12 bra 	$L__BB11_2;
$L__BB11_11:
	setp.lt.s32 	%p13, %r2, %r24;
	setp.lt.s32 	%p14, %r4, %r23;
	and.pred  	%p15, %p13, %p14;
	@%p15 bra 	$L__BB11_12;
	bra.uni 	$L__BB11_13;
$L__BB11_12:
	mad.lo.s32 	%r44, %r4, %r24, %r2;
	mul.wide.s32 	%rd13, %r44, 4;
	add.s64 	%rd14, %rd2, %rd13;
	st.global.f32 	[%rd14], %f53;
$L__BB11_13:
	setp.ge.s32 	%p16, %r2, %r24;
	add.s32 	%r22, %r4, 64;
	setp.ge.s32 	%p17, %r22, %r23;
	or.pred  	%p18, %p16, %p17;
	@%p18 bra 	$L__BB11_15;
	mad.lo.s32 	%r45, %r22, %r24, %r2;
	mul.wide.s32 	%rd15, %r45, 4;
	add.s64 	%rd16, %rd2, %rd15;
	st.global.f32 	[%rd16], %f52;
$L__BB11_15:
	ret;

}


// ===== COMPILED SASS (sm_100) =====

	.target	sm_100

	.elftype	@"ET_EXEC"


//--------------------- .note.nv.tkinfo           --------------------------
	.section	.note.nv.tkinfo,"",@"SHT_NOTE"
	.sectionflags	@"SHF_NOTE_NV_TKINFO"
	.tkinfo
        /*0018*/ 	.word	0x00000002
        /*0030*/ 	.string	""
        /*0030*/ 	.string	"ptxas"
        /*0030*/ 	.string	"Cuda compilation tools, release 13.0, V13.0.88"
        /*0030*/ 	.string	"Build cuda_13.0.r13.0/compiler.36424714_0"
        /*0030*/ 	.string	"-arch sm_100 -m 64 "



//--------------------- .note.nv.cuinfo           --------------------------
	.section	.note.nv.cuinfo,"",@"SHT_NOTE"
	.sectionflags	@"SHF_NOTE_NV_CUINFO"
        /*0018*/ 	.short	0x0002
        /*001a*/ 	.short	0x0064
        /*001c*/ 	.short	0x0082
	.zero		2


//--------------------- .nv.info                  --------------------------
	.section	.nv.info,"",@"SHT_CUDA_INFO"
	.align	4


	//----- nvinfo : EIATTR_REGCOUNT
	.align		4
        /*0000*/ 	.byte	0x04, 0x2f
        /*0002*/ 	.short	(.L_1 - .L_0)
	.align		4
.L_0:
        /*0004*/ 	.word	index@(_Z13matmul_kernelILi8ELi2EEviiifPKfS1_fPf)
        /*0008*/ 	.word	0x00000020


	//----- nvinfo : EIATTR_FRAME_SIZE
	.align		4
.L_1:
        /*000c*/ 	.byte	0x04, 0x11
        /*000e*/ 	.short	(.L_3 - .L_2)
	.align		4
.L_2:
        /*0010*/ 	.word	index@(_Z13matmul_kernelILi8ELi2EEviiifPKfS1_fPf)
        /*0014*/ 	.word	0x00000000


	//----- nvinfo : EIATTR_REGCOUNT
	.align		4
.L_3:
        /*0018*/ 	.byte	0x04, 0x2f
        /*001a*/ 	.short	(.L_5 - .L_4)
	.align		4
.L_4:
        /*001c*/ 	.word	index@(_Z13matmul_kernelILi8ELi4EEviiifPKfS1_fPf)
        /*0020*/ 	.word	0x00000028


	//----- nvinfo : EIATTR_FRAME_SIZE
	.align		4
.L_5:
        /*0024*/ 	.byte	0x04, 0x11
        /*0026*/ 	.short	(.L_7 - .L_6)
	.align		4
.L_6:
        /*0028*/ 	.word	index@(_Z13matmul_kernelILi8ELi4EEviiifPKfS1_fPf)
        /*002c*/ 	.word	0x00000000


	//----- nvinfo : EIATTR_REGCOUNT
	.align		4
.L_7:
        /*0030*/ 	.byte	0x04, 0x2f
        /*0032*/ 	.short	(.L_9 - .L_8)
	.align		4
.L_8:
        /*0034*/ 	.word	index@(_Z13matmul_kernelILi8ELi8EEviiifPKfS1_fPf)
        /*0038*/ 	.word	0x00000038


	//----- nvinfo : EIATTR_FRAME_SIZE
	.align		4
.L_9:
        /*003c*/ 	.byte	0x04, 0x11
        /*003e*/ 	.short	(.L_11 - .L_10)
	.align		4
.L_10:
        /*0040*/ 	.word	index@(_Z13matmul_kernelILi8ELi8EEviiifPKfS1_fPf)
        /*0044*/ 	.word	0x00000000


	//----- nvinfo : EIATTR_REGCOUNT
	.align		4
.L_11:
        /*0048*/ 	.byte	0x04, 0x2f
        /*004a*/ 	.short	(.L_13 - .L_12)
	.align		4
.L_12:
        /*004c*/ 	.word	index@(_Z13matmul_kernelILi8ELi16EEviiifPKfS1_fPf)
        /*0050*/ 	.word	0x00000030


	//----- nvinfo : EIATTR_FRAME_SIZE
	.align		4
.L_13:
        /*0054*/ 	.byte	0x04, 0x11
        /*0056*/ 	.short	(.L_15 - .L_14)
	.align		4
.L_14:
        /*0058*/ 	.word	index@(_Z13matmul_kernelILi8ELi16EEviiifPKfS1_fPf)
        /*005c*/ 	.word	0x00000000


	//----- nvinfo : EIATTR_REGCOUNT
	.align		4
.L_15:
        /*0060*/ 	.byte	0x04, 0x2f
        /*0062*/ 	.short	(.L_17 - .L_16)
	.align		4
.L_16:
        /*0064*/ 	.word	index@(_Z13matmul_kernelILi16ELi2EEviiifPKfS1_fPf)
        /*0068*/ 	.word	0x00000020


	//----- nvinfo : EIATTR_FRAME_SIZE
	.align		4
.L_17:
        /*006c*/ 	.byte	0x04, 0x11
        /*006e*/ 	.short	(.L_19 - .L_18)
	.align		4
.L_18:
        /*0070*/ 	.word	index@(_Z13matmul_kernelILi16ELi2EEviiifPKfS1_fPf)
        /*0074*/ 	.word	0x00000000


	//----- nvinfo : EIATTR_REGCOUNT
	.align		4
.L_19:
        /*0078*/ 	.byte	0x04, 0x2f
        /*007a*/ 	.short	(.L_21 - .L_20)
	.align		4
.L_20:
        /*007c*/ 	.word	index@(_Z13matmul_kernelILi16ELi4EEviiifPKfS1_fPf)
        /*0080*/ 	.word	0x00000028


	//----- nvinfo : EIATTR_FRAME_SIZE
	.align		4
.L_21:
        /*0084*/ 	.byte	0x04, 0x11
        /*0086*/ 	.short	(.L_23 - .L_22)
	.align		4
.L_22:
        /*0088*/ 	.word	index@(_Z13matmul_kernelILi16ELi4EEviiifPKfS1_fPf)
        /*008c*/ 	.word	0x00000000


	//----- nvinfo : EIATTR_REGCOUNT
	.align		4
.L_23:
        /*0090*/ 	.byte	0x04, 0x2f
        /*0092*/ 	.short	(.L_25 - .L_24)
	.align		4
.L_24:
        /*0094*/ 	.word	index@(_Z13matmul_kernelILi16ELi8EEviiifPKfS1_fPf)
        /*0098*/ 	.word	0x0000002e


	//----- nvinfo : EIATTR_FRAME_SIZE
	.align		4
.L_25:
        /*009c*/ 	.byte	0x04, 0x11
        /*009e*/ 	.short	(.L_27 - .L_26)
	.align		4
.L_26:
        /*00a0*/ 	.word	index@(_Z13matmul_kernelILi16ELi8EEviiifPKfS1_fPf)
        /*00a4*/ 	.word	0x00000000


	//----- nvinfo : EIATTR_REGCOUNT
	.align		4
.L_27:
        /*00a8*/ 	.byte	0x04, 0x2f
        /*00aa*/ 	.short	(.L_29 - .L_28)
	.align		4
.L_28:
        /*00ac*/ 	.word	index@(_Z13matmul_kernelILi16ELi16EEviiifPKfS1_fPf)
        /*00b0*/ 	.word	0x00000030


	//----- nvinfo : EIATTR_FRAME_SIZE
	.align		4
.L_29:
        /*00b4*/ 	.byte	0x04, 0x11
        /*00b6*/ 	.short	(.L_31 - .L_30)
	.align		4
.L_30:
        /*00b8*/ 	.word	index@(_Z13matmul_kernelILi16ELi16EEviiifPKfS1_fPf)
        /*00bc*/ 	.word	0x00000000


	//----- nvinfo : EIATTR_REGCOUNT
	.align		4
.L_31:
        /*00c0*/ 	.byte	0x04, 0x2f
        /*00c2*/ 	.short	(.L_33 - .L_32)
	.align		4
.L_32:
        /*00c4*/ 	.word	index@(_Z13matmul_kernelILi32ELi2EEviiifPKfS1_fPf)
        /*00c8*/ 	.word	0x00000020


	//----- nvinfo : EIATTR_FRAME_SIZE
	.align		4
.L_33:
        /*00cc*/ 	.byte	0x04, 0x11
        /*00ce*/ 	.short	(.L_35 - .L_34)
	.align		4
.L_34:
        /*00d0*/ 	.word	index@(_Z13matmul_kernelILi32ELi2EEviiifPKfS1_fPf)
        /*00d4*/ 	.word	0x00000000


	//----- nvinfo : EIATTR_REGCOUNT
	.align		4
.L_35:
        /*00d8*/ 	.byte	0x04, 0x2f
        /*00da*/ 	.short	(.L_37 - .L_36)
	.align		4
.L_36:
        /*00dc*/ 	.word	index@(_Z13matmul_kernelILi32ELi4EEviiifPKfS1_fPf)
        /*00e0*/ 	.word	0x00000020


	//----- nvinfo : EIATTR_FRAME_SIZE
	.align		4
.L_37:
        /*00e4*/ 	.byte	0x04, 0x11
        /*00e6*/ 	.short	(.L_39 - .L_38)
	.align		4
.L_38:
        /*00e8*/ 	.word	index@(_Z13matmul_kernelILi32ELi4EEviiifPKfS1_fPf)
        /*00ec*/ 	.word	0x00000000


	//----- nvinfo : EIATTR_REGCOUNT
	.align		4
.L_39:
        /*00f0*/ 	.byte	0x04, 0x2f
        /*00f2*/ 	.short	(.L_41 - .L_40)
	.align		4
.L_40:
        /*00f4*/ 	.word	index@(_Z13matmul_kernelILi32ELi8EEviiifPKfS1_fPf)
        /*00f8*/ 	.word	0x0000002e


	//----- nvinfo : EIATTR_FRAME_SIZE
	.align		4
.L_41:
        /*00fc*/ 	.byte	0x04, 0x11
        /*00fe*/ 	.short	(.L_43 - .L_42)
	.align		4
.L_42:
        /*0100*/ 	.word	index@(_Z13matmul_kernelILi32ELi8EEviiifPKfS1_fPf)
        /*0104*/ 	.word	0x00000000


	//----- nvinfo : EIATTR_REGCOUNT
	.align		4
.L_43:
        /*0108*/ 	.byte	0x04, 0x2f
        /*010a*/ 	.short	(.L_45 - .L_44)
	.align		4
.L_44:
        /*010c*/ 	.word	index@(_Z13matmul_kernelILi64ELi2EEviiifPKfS1_fPf)
        /*0110*/ 	.word	0x00000020


	//----- nvinfo : EIATTR_FRAME_SIZE
	.align		4
.L_45:
        /*0114*/ 	.byte	0x04, 0x11
        /*0116*/ 	.short	(.L_47 - .L_46)
	.align		4
.L_46:
        /*0118*/ 	.word	index@(_Z13matmul_kernelILi64ELi2EEviiifPKfS1_fPf)
        /*011c*/ 	.word	0x00000000


	//----- nvinfo : EIATTR_MIN_STACK_SIZE
	.align		4
.L_47:
        /*0120*/ 	.byte	0x04, 0x12
        /*0122*/ 	.short	(.L_49 - .L_48)
	.align		4
.L_48:
        /*0124*/ 	.word	index@(_Z13matmul_kernelILi64ELi2EEviiifPKfS1_fPf)
        /*0128*/ 	.word	0x00000000


	//----- nvinfo : EIATTR_MIN_STACK_SIZE
	.align		4
.L_49:
        /*012c*/ 	.byte	0x04, 0x12
        /*012e*/ 	.short	(.L_51 - .L_50)
	.align		4
.L_50:
        /*0130*/ 	.word	index@(_Z13matmul_kernelILi32ELi8EEviiifPKfS1_fPf)
        /*0134*/ 	.word	0x00000000


	//----- nvinfo : EIATTR_MIN_STACK_SIZE
	.align		4
.L_51:
        /*0138*/ 	.byte	0x04, 0x12
        /*013a*/ 	.short	(.L_53 - .L_52)
	.align		4
.L_52:
        /*013c*/ 	.word	index@(_Z13matmul_kernelILi32ELi4EEviiifPKfS1_fPf)
        /*0140*/ 	.word	0x00000000


	//----- nvinfo : EIATTR_MIN_STACK_SIZE
	.align		4
.L_53:
        /*0144*/ 	.byte	0x04, 0x12
        /*0146*/ 	.short	(.L_55 - .L_54)
	.align		4
.L_54:
        /*0148*/ 	.word	index@(_Z13matmul_kernelILi32ELi2EEviiifPKfS1_fPf)
        /*014c*/ 	.word	0x00000000


	//----- nvinfo : EIATTR_MIN_STACK_SIZE
	.align		4
.L_55:
        /*0150*/ 	.byte	0x04, 0x12
        /*0152*/ 	.short	(.L_57 - .L_56)
	.align		4
.L_56:
        /*0154*/ 	.word	index@(_Z13matmul_kernelILi16ELi16EEviiifPKfS1_fPf)
        /*0158*/ 	.word	0x00000000


	//----- nvinfo : EIATTR_MIN_STACK_SIZE
	.align		4
.L_57:
        /*015c*/ 	.byte	0x04, 0x12
        /*015e*/ 	.short	(.L_59 - .L_58)
	.align		4
.L_58:
        /*0160*/ 	.word	index@(_Z13matmul_kernelILi16ELi8EEviiifPKfS1_fPf)
        /*0164*/ 	.word	0x00000000


	//----- nvinfo : EIATTR_MIN_STACK_SIZE
	.align		4
.L_59:
        /*0168*/ 	.byte	0x04, 0x12
        /*016a*/ 	.short	(.L_61 - .L_60)
	.align		4
.L_60:
        /*016c*/ 	.word	index@(_Z13matmul_kernelILi16ELi4EEviiifPKfS1_fPf)
        /*0170*/ 	.word	0x00000000


	//----- nvinfo : EIATTR_MIN_STACK_SIZE
	.align		4
.L_61:
        /*0174*/ 	.byte	0x04, 0x12
        /*0176*/ 	.short	(.L_63 - .L_62)
	.align		4
.L_62:
        /*0178*/ 	.word	index@(_Z13matmul_kernelILi16ELi2EEviiifPKfS1_fPf)
        /*017c*/ 	.word	0x00000000


	//----- nvinfo : EIATTR_MIN_STACK_SIZE
	.align		4
.L_63:
        /*0180*/ 	.byte	0x04, 0x12
        /*0182*/ 	.short	(.L_65 - .L_64)
	.align		4
.L_64:
        /*0184*/ 	.word	index@(_Z13matmul_kernelILi8ELi16EEviiifPKfS1_fPf)
        /*0188*/ 	.word	0x00000000


	//----- nvinfo : EIATTR_MIN_STACK_SIZE
	.align		4
.L_65:
        /*018c*/ 	.byte	0x04, 0x12
        /*018e*/ 	.short	(.L_67 - .L_66)
	.align		4
.L_66:
        /*0190*/ 	.word	index@(_Z13matmul_kernelILi8ELi8EEviiifPKfS1_fPf)
        /*0194*/ 	.word	0x00000000


	//----- nvinfo : EIATTR_MIN_STACK_SIZE
	.align		4
.L_67:
        /*0198*/ 	.byte	0x04, 0x12
        /*019a*/ 	.short	(.L_69 - .L_68)
	.align		4
.L_68:
        /*019c*/ 	.word	index@(_Z13matmul_kernelILi8ELi4EEviiifPKfS1_fPf)
        /*01a0*/ 	.word	0x00000000


	//----- nvinfo : EIATTR_MIN_STACK_SIZE
	.align		4
.L_69:
        /*01a4*/ 	.byte	0x04, 0x12
        /*01a6*/ 	.short	(.L_71 - .L_70)
	.align		4
.L_70:
        /*01a8*/ 	.word	index@(_Z13matmul_kernelILi8ELi2EEviiifPKfS1_fPf)
        /*01ac*/ 	.word	0x00000000
.L_71:


//--------------------- .nv.compat                --------------------------
	.section	.nv.compat,"",@"SHT_CUDA_COMPAT_INFO"
	.align	4
        /*0000*/ 	.byte	0x02, 0x09, 0x00, 0x00, 0x02, 0x02, 0x01, 0x00, 0x02, 0x05, 0x05, 0x00, 0x03, 0x07, 0x01, 0x01
        /*0010*/ 	.byte	0x02, 0x03, 0x00, 0x00, 0x02, 0x06, 0x01, 0x00, 0x04, 0x0b, 0x08, 0x00, 0x09, 0x00, 0x00, 0x00
        /*0020*/ 	.byte	0x00, 0x00, 0x00, 0x00


//--------------------- .nv.info._Z13matmul_kernelILi64ELi2EEviiifPKfS1_fPf --------------------------
	.section	.nv.info._Z13matmul_kernelILi64ELi2EEviiifPKfS1_fPf,"",@"SHT_CUDA_INFO"
	.sectionflags	@""
	.align	4


	//----- nvinfo : EIATTR_CUDA_API_VERSION
	.align		4
        /*0000*/ 	.byte	0x04, 0x37
        /*0002*/ 	.short	(.L_73 - .L_72)
.L_72:
        /*0004*/ 	.word	0x00000082


	//----- nvinfo : EIATTR_KPARAM_INFO
	.align		4
.L_73:
        /*0008*/ 	.byte	0x04, 0x17
        /*000a*/ 	.short	(.L_75 - .L_74)
.L_74:
        /*000c*/ 	.word	0x00000000
        /*0010*/ 	.short	0x0007
        /*0012*/ 	.short	0x0028
        /*0014*/ 	.byte	0x00, 0xf5, 0x21, 0x00


	//----- nvinfo : EIATTR_KPARAM_INFO
	.align		4
.L_75:
        /*0018*/ 	.byte	0x04, 0x17
        /*001a*/ 	.short	(.L_77 - .L_76)
.L_76:
        /*001c*/ 	.word	0x00000000
        /*0020*/ 	.short	0x0006
        /*0022*/ 	.short	0x0020
        /*0024*/ 	.byte	0x00, 0xf0, 0x11, 0x00


	//----- nvinfo : EIATTR_KPARAM_INFO
	.align		4
.L_77:
        /*0028*/ 	.byte	0x04, 0x17
        /*002a*/ 	.short	(.L_79 - .L_78)
.L_78:
        /*002c*/ 	.word	0x00000000
        /*0030*/ 	.short	0x0005
        /*0032*/ 	.short	0x0018
        /*0034*/ 	.byte	0x00, 0xf5, 0x21, 0x00


	//----- nvinfo : EIATTR_KPARAM_INFO
	.align		4
.L_79:
        /*0038*/ 	.byte	0x04, 0x17
        /*003a*/ 	.short	(.L_81 - .L_80)
.L_80:
        /*003c*/ 	.word	0x00000000
        /*0040*/ 	.short	0x0004
        /*0042*/ 	.short	0x0010
        /*0044*/ 	.byte	0x00, 0xf5, 0x21, 0x00


	//----- nvinfo : EIATTR_KPARAM_INFO
	.align		4
.L_81:
        /*0048*/ 	.byte	0x04, 0x17
        /*004a*/ 	.short	(.L_83 - .L_82)
.L_82:
        /*004c*/ 	.word	0x00000000
        /*0050*/ 	.short	0x0003
        /*0052*/ 	.short	0x000c
        /*0054*/ 	.byte	0x00, 0xf0, 0x11, 0x00


	//----- nvinfo : EIATTR_KPARAM_INFO
	.align		4
.L_83:
        /*0058*/ 	.byte	0x04, 0x17
        /*005a*/ 	.short	(.L_85 - .L_84)
.L_84:
        /*005c*/ 	.word	0x00000000
        /*0060*/ 	.short	0x0002
        /*0062*/ 	.short	0x0008
        /*0064*/ 	.byte	0x00, 0xf0, 0x11, 0x00


	//----- nvinfo : EIATTR_KPARAM_INFO
	.align		4
.L_85:
        /*0068*/ 	.byte	0x04, 0x17
        /*006a*/ 	.short	(.L_87 - .L_86)
.L_86:
        /*006c*/ 	.word	0x00000000
        /*0070*/ 	.short	0x0001
        /*0072*/ 	.short	0x0004
        /*0074*/ 	.byte	0x00, 0xf0, 0x11, 0x00


	//----- nvinfo : EIATTR_KPARAM_INFO
	.align		4
.L_87:
        /*0078*/ 	.byte	0x04, 0x17
        /*007a*/ 	.short	(.L_89 - .L_88)
.L_88:
        /*007c*/ 	.word	0x00000000
        /*0080*/ 	.short	0x0000
        /*0082*/ 	.short	0x0000
        /*0084*/ 	.byte	0x00, 0xf0, 0x11, 0x00


	//----- nvinfo : EIATTR_SPARSE_MMA_MASK
	.align		4
.L_89:
        /*0088*/ 	.byte	0x03, 0x50
        /*008a*/ 	.short	0x0000


	//----- nvinfo : EIATTR_MAXREG_COUNT
	.align		4
        /*008c*/ 	.byte	0x03, 0x1b
        /*008e*/ 	.short	0x00ff


	//----- nvinfo : EIATTR_NUM_BARRIERS
	.align		4
        /*0090*/ 	.byte	0x02, 0x4c
        /*0092*/ 	.byte	0x01
	.zero		1


	//----- nvinfo : EIATTR_MERCURY_ISA_VERSION
	.align		4
        /*0094*/ 	.byte	0x03, 0x5f
        /*0096*/ 	.short	0x0101


	//----- nvinfo : EIATTR_VRC_CTA_INIT_COUNT
	.align		4
        /*0098*/ 	.byte	0x02, 0x4a
	.zero		1
	.zero		1


	//----- nvinfo : EIATTR_EXIT_INSTR_OFFSETS
	.align		4
        /*009c*/ 	.byte	0x04, 0x1c
        /*009e*/ 	.short	(.L_91 - .L_90)


	//   ....[0]....
.L_90:
        /*00a0*/ 	.word	0x00000be0


	//   ....[1]....
        /*00a4*/ 	.word	0x00000c30


	//----- nvinfo : EIATTR_CBANK_PARAM_SIZE
	.align		4
.L_91:
        /*00a8*/ 	.byte	0x03, 0x19
        /*00aa*/ 	.short	0x0030


	//----- nvinfo : EIATTR_PARAM_CBANK
	.align		4
        /*00ac*/ 	.byte	0x04, 0x0a
        /*00ae*/ 	.short	(.L_93 - .L_92)
	.align		4
.L_92:
        /*00b0*/ 	.word	index@(.nv.constant0._Z13matmul_kernelILi64ELi2EEviiifPKfS1_fPf)
        /*00b4*/ 	.short	0x0380
        /*00b6*/ 	.short	0x0030


	//----- nvinfo : EIATTR_SW_WAR
	.align		4
.L_93:
        /*00b8*/ 	.byte	0x04, 0x36
        /*00ba*/ 	.short	(.L_95 - .L_94)
.L_94:
        /*00bc*/ 	.word	0x00000008
.L_95:


//--------------------- .nv.info._Z13matmul_kernelILi32ELi8EEviiifPKfS1_fPf --------------------------
	.section	.nv.info._Z13matmul_kernelILi32ELi8EEviiifPKfS1_fPf,"",@"SHT_CUDA_INFO"
	.sectionflags	@""
	.align	4


	//----- nvinfo : EIATTR_CUDA_API_VERSION
	.align		4
        /*0000*/ 	.byte	0x04, 0x37
        /*0002*/ 	.short	(.L_97 - .L_96)
.L_96:
        /*0004*/ 	.word	0x00000082


	//----- nvinfo : EIATTR_KPARAM_INFO
	.align		4
.L_97:
        /*0008*/ 	.byte	0x04, 0x17
        /*000a*/ 	.short	(.L_99 - .L_98)
.L_98:
        /*000c*/ 	.word	0x00000000
        /*0010*/ 	.short	0x0007
        /*0012*/ 	.short	0x0028
        /*0014*/ 	.byte	0x00, 0xf5, 0x21, 0x00


	//----- nvinfo : EIATTR_KPARAM_INFO
	.align		4
.L_99:
        /*0018*/ 	.byte	0x04, 0x17
        /*001a*/ 	.short	(.L_101 - .L_100)
.L_100:
        /*001c*/ 	.word	0x00000000
        /*0020*/ 	.short	0x0006
        /*0022*/ 	.short	0x0020
        /*0024*/ 	.byte	0x00, 0xf0, 0x11, 0x00


	//----- nvinfo : EIATTR_KPARAM_INFO
	.align		4
.L_101:
        /*0028*/ 	.byte	0x04, 0x17
        /*002a*/ 	.short	(.L_103 - .L_102)
.L_102:
        /*002c*/ 	.word	0x00000000
        /*0030*/ 	.short	0x0005
        /*0032*/ 	.short	0x0018
        /*0034*/ 	.byte	0x00, 0xf5, 0x21, 0x00


	//----- nvinfo : EIATTR_KPARAM_INFO
	.align		4
.L_103:
        /*0038*/ 	.byte	0x04, 0x17
        /*003a*/ 	.short	(.L_105 - .L_104)
.L_104:
        /*003c*/ 	.word	0x00000000
        /*0040*/ 	.short	0x0004
        /*0042*/ 	.short	0x0010
        /*0044*/ 	.byte	0x00, 0xf5, 0x21, 0x00


	//----- nvinfo : EIATTR_KPARAM_INFO
	.align		4
.L_105:
        /*0048*/ 	.byte	0x04, 0x17
        /*004a*/ 	.short	(.L_107 - .L_106)
.L_106:
        /*004c*/ 	.word	0x00000000
        /*0050*/ 	.short	0x0003
        /*0052*/ 	.short	0x000c
        /*0054*/ 	.byte	0x00, 0xf0, 0x11, 0x00


	//----- nvinfo : EIATTR_KPARAM_INFO
	.align		4
.L_107:
        /*0058*/ 	.byte	0x04, 0x17
        /*005a*/ 	.short	(.L_109 - .L_108)
.L_108:
        /*005c*/ 	.word	0x00000000
        /*0060*/ 	.short	0x0002
        /*0062*/ 	.short	0x0008
        /*0064*/ 	.byte	0x00, 0xf0, 0x11, 0x00


	//----- nvinfo : EIATTR_KPARAM_INFO
	.align		4
.L_109:
        /*0068*/ 	.byte	0x04, 0x17
        /*006a*/ 	.short	(.L_111 - .L_110)
.L_110:
        /*006c*/ 	.word	0x00000000
        /*0070*/ 	.short	0x0001
        /*0072*/ 	.short	0x0004
        /*0074*/ 	.byte	0x00, 0xf0, 0x11, 0x00


	//----- nvinfo : EIATTR_KPARAM_INFO
	.align		4
.L_111:
        /*0078*/ 	.byte	0x04, 0x17
        /*007a*/ 	.short	(.L_113 - .L_112)
.L_112:
        /*007c*/ 	.word	0x00000000
        /*0080*/ 	.short	0x0000
        /*0082*/ 	.short	0x0000
        /*0084*/ 	.byte	0x00, 0xf0, 0x11, 0x00


	//----- nvinfo : EIATTR_SPARSE_MMA_MASK
	.align		4
.L_113:
        /*0088*/ 	.byte	0x03, 0x50
        /*008a*/ 	.short	0x0000


	//----- nvinfo : EIATTR_MAXREG_COUNT
	.align		4
        /*008c*/ 	.byte	0x03, 0x1b
        /*008e*/ 	.short	0x00ff


	//----- nvinfo : EIATTR_NUM_BARRIERS
	.align		4
        /*0090*/ 	.byte	0x02, 0x4c
        /*0092*/ 	.byte	0x01
	.zero		1


	//----- nvinfo : EIATTR_MERCURY_ISA_VERSION
	.align		4
        /*0094*/ 	.byte	0x03, 0x5f
        /*0096*/ 	.short	0x0101


	//----- nvinfo : EIATTR_VRC_CTA_INIT_COUNT
	.align		4
        /*0098*/ 	.byte	0x02, 0x4a
	.zero		1
	.zero		1


	//----- nvinfo : EIATTR_EXIT_INSTR_OFFSETS
	.align		4
        /*009c*/ 	.byte	0x04, 0x1c
        /*009e*/ 	.short	(.L_115 - .L_114)


	//   ....[0]....
.L_114:
        /*00a0*/ 	.word	0x00000d30


	//   ....[1]....
        /*00a4*/ 	.word	0x00000d80


	//----- nvinfo : EIATTR_CBANK_PARAM_SIZE
	.align		4
.L_115:
        /*00a8*/ 	.byte	0x03, 0x19
        /*00aa*/ 	.short	0x0030


	//----- nvinfo : EIATTR_PARAM_CBANK
	.align		4
        /*00ac*/ 	.byte	0x04, 0x0a
        /*00ae*/ 	.short	(.L_117 - .L_116)
	.align		4
.L_116:
        /*00b0*/ 	.word	index@(.nv.constant0._Z13matmul_kernelILi32ELi8EEviiifPKfS1_fPf)
        /*00b4*/ 	.short	0x0380
        /*00b6*/ 	.short	0x0030


	//----- nvinfo : EIATTR_SW_WAR
	.align		4
.L_117:
        /*00b8*/ 	.byte	0x04, 0x36
        /*00ba*/ 	.short	(.L_119 - .L_118)
.L_118:
        /*00bc*/ 	.word	0x00000008
.L_119:


//--------------------- .nv.info._Z13matmul_kernelILi32ELi4EEviiifPKfS1_fPf --------------------------
	.section	.nv.info._Z13matmul_kernelILi32ELi4EEviiifPKfS1_fPf,"",@"SHT_CUDA_INFO"
	.sectionflags	@""
	.align	4


	//----- nvinfo : EIATTR_CUDA_API_VERSION
	.align		4
        /*0000*/ 	.byte	0x04, 0x37
        /*0002*/ 	.short	(.L_121 - .L_120)
.L_120:
        /*0004*/ 	.word	0x00000082


	//----- nvinfo : EIATTR_KPARAM_INFO
	.align		4
.L_121:
        /*0008*/ 	.byte	0x04, 0x17
        /*000a*/ 	.short	(.L_123 - .L_122)
.L_122:
        /*000c*/ 	.word	0x00000000
        /*0010*/ 	.short	0x0007
        /*0012*/ 	.short	0x0028
        /*0014*/ 	.byte	0x00, 0xf5, 0x21, 0x00


	//----- nvinfo : EIATTR_KPARAM_INFO
	.align		4
.L_123:
        /*0018*/ 	.byte	0x04, 0x17
        /*001a*/ 	.short	(.L_125 - .L_124)
.L_124:
        /*001c*/ 	.word	0x00000000
        /*0020*/ 	.short	0x0006
        /*0022*/ 	.short	0x0020
        /*0024*/ 	.byte	0x00, 0xf0, 0x11, 0x00


	//----- nvinfo : EIATTR_KPARAM_INFO
	.align		4
.L_125:
        /*0028*/ 	.byte	0x04, 0x17
        /*002a*/ 	.short	(.L_127 - .L_126)
.L_126:
        /*002c*/ 	.word	0x00000000
        /*0030*/ 	.short	0x0005
        /*0032*/ 	.short	0x0018
        /*0034*/ 	.byte	0x00, 0xf5, 0x21, 0x00


	//----- nvinfo : EIATTR_KPARAM_INFO
	.align		4
.L_127:
        /*0038*/ 	.byte	0x04, 0x17
        /*003a*/ 	.short	(.L_129 - .L_128)
.L_128:
        /*003c*/ 	.word	0x00000000
        /*0040*/ 	.short	0x0004
        /*0042*/ 	.short	0x0010
        /*0044*/ 	.byte	0x00, 0xf5, 0x21, 0x00


	//----- nvinfo : EIATTR_KPARAM_INFO
	.align		4
.L_129:
        /*0048*/ 	.byte	0x04, 0x17
        /*004a*/ 	.short	(.L_131 - .L_130)
.L_130:
        /*004c*/ 	.word	0x00000000
        /*0050*/ 	.short	0x0003
        /*0052*/ 	.short	0x000c
        /*0054*/ 	.byte	0x00, 0xf0, 0x11, 0x00


	//----- nvinfo : EIATTR_KPARAM_INFO
	.align		4
.L_131:
        /*0058*/ 	.byte	0x04, 0x17
        /*005a*/ 	.short	(.L_133 - .L_132)
.L_132:
        /*005c*/ 	.word	0x00000000
        /*0060*/ 	.short	0x0002
        /*0062*/ 	.short	0x0008
        /*0064*/ 	.byte	0x00, 0xf0, 0x11, 0x00


	//----- nvinfo : EIATTR_KPARAM_INFO
	.align		4
.L_133:
        /*0068*/ 	.byte	0x04, 0x17
        /*006a*/ 	.short	(.L_135 - .L_134)
.L_134:
        /*006c*/ 	.word	0x00000000
        /*0070*/ 	.short	0x0001
        /*0072*/ 	.short	0x0004
        /*0074*/ 	.byte	0x00, 0xf0, 0x11, 0x00


	//----- nvinfo : EIATTR_KPARAM_INFO
	.align		4
.L_135:
        /*0078*/ 	.byte	0x04, 0x17
        /*007a*/ 	.short	(.L_137 - .L_136)
.L_136:
        /*007c*/ 	.word	0x00000000
        /*0080*/ 	.short	0x0000
        /*0082*/ 	.short	0x0000
        /*0084*/ 	.byte	0x00, 0xf0, 0x11, 0x00


	//----- nvinfo : EIATTR_SPARSE_MMA_MASK
	.align		4
.L_137:
        /*0088*/ 	.byte	0x03, 0x50
        /*008a*/ 	.short	0x0000


	//----- nvinfo : EIATTR_MAXREG_COUNT
	.align		4
        /*008c*/ 	.byte	0x03, 0x1b
        /*008e*/ 	.short	0x00ff


	//----- nvinfo : EIATTR_NUM_BARRIERS
	.align		4
        /*0090*/ 	.byte	0x02, 0x4c
        /*0092*/ 	.byte	0x01
	.zero		1


	//----- nvinfo : EIATTR_MERCURY_ISA_VERSION
	.align		4
        /*0094*/ 	.byte	0x03, 0x5f
        /*0096*/ 	.short	0x0101


	//----- nvinfo : EIATTR_VRC_CTA_INIT_COUNT
	.align		4
        /*0098*/ 	.byte	0x02, 0x4a
	.zero		1
	.zero		1


	//----- nvinfo : EIATTR_EXIT_INSTR_OFFSETS
	.align		4
        /*009c*/ 	.byte	0x04, 0x1c
        /*009e*/ 	.short	(.L_139 - .L_138)


	//   ....[0]....
.L_138:
        /*00a0*/ 	.word	0x000009d0


	//   ....[1]....
        /*00a4*/ 	.word	0x00000a20


	//----- nvinfo : EIATTR_CBANK_PARAM_SIZE
	.align		4
.L_139:
        /*00a8*/ 	.byte	0x03, 0x19
        /*00aa*/ 	.short	0x0030


	//----- nvinfo : EIATTR_PARAM_CBANK
	.align		4
        /*00ac*/ 	.byte	0x04, 0x0a
        /*00ae*/ 	.short	(.L_141 - .L_140)
	.align		4
.L_140:
        /*00b0*/ 	.word	index@(.nv.constant0._Z13matmul_kernelILi32ELi4EEviiifPKfS1_fPf)
        /*00b4*/ 	.short	0x0380
        /*00b6*/ 	.short	0x0030


	//----- nvinfo : EIATTR_SW_WAR
	.align		4
.L_141:
        /*00b8*/ 	.byte	0x04, 0x36
        /*00ba*/ 	.short	(.L_143 - .L_142)
.L_142:
        /*00bc*/ 	.word	0x00000008
.L_143:


//--------------------- .nv.info._Z13matmul_kernelILi32ELi2EEviiifPKfS1_fPf --------------------------
	.section	.nv.info._Z13matmul_kernelILi32ELi2EEviiifPKfS1_fPf,"",@"SHT_CUDA_INFO"
	.sectionflags	@""
	.align	4


	//----- nvinfo : EIATTR_CUDA_API_VERSION
	.align		4
        /*0000*/ 	.byte	0x04, 0x37
        /*0002*/ 	.short	(.L_145 - .L_144)
.L_144:
        /*0004*/ 	.word	0x00000082


	//----- nvinfo : EIATTR_KPARAM_INFO
	.align		4
.L_145:
        /*0008*/ 	.byte	0x04, 0x17
        /*000a*/ 	.short	(.L_147 - .L_146)
.L_146:
        /*000c*/ 	.word	0x00000000
        /*0010*/ 	.short	0x0007
        /*0012*/ 	.short	0x0028
        /*0014*/ 	.byte	0x00, 0xf5, 0x21, 0x00


	//----- nvinfo : EIATTR_KPARAM_INFO
	.align		4
.L_147:
        /*0018*/ 	.byte	0x04, 0x17
        /*001a*/ 	.short	(.L_149 - .L_148)
.L_148:
        /*001c*/ 	.word	0x00000000
        /*0020*/ 	.short	0x0006
        /*0022*/ 	.short	0x0020
        /*0024*/ 	.byte	0x00, 0xf0, 0x11, 0x00


	//----- nvinfo : EIATTR_KPARAM_INFO
	.align		4
.L_149:
        /*0028*/ 	.byte	0x04, 0x17
        /*002a*/ 	.short	(.L_151 - .L_150)
.L_150:
        /*002c*/ 	.word	0x00000000
        /*0030*/ 	.short	0x0005
        /*0032*/ 	.short	0x0018
        /*0034*/ 	.byte	0x00, 0xf5, 0x21, 0x00


	//----- nvinfo : EIATTR_KPARAM_INFO
	.align		4
.L_151:
        /*0038*/ 	.byte	0x04, 0x17
        /*003a*/ 	.short	(.L_153 - .L_152)
.L_152:
        /*003c*/ 	.word	0x00000000
        /*0040*/ 	.short	0x0004
        /*0042*/ 	.short	0x0010
        /*0044*/ 	.byte	0x00, 0xf5, 0x21, 0x00


	//----- nvinfo : EIATTR_KPARAM_INFO
	.align		4
.L_153:
        /*0048*/ 	.byte	0x04, 0x17
        /*004a*/ 	.short	(.L_155 - .L_154)
.L_154:
        /*004c*/ 	.word	0x00000000
        /*0050*/ 	.short	0x0003
        /*0052*/ 	.short	0x000c
        /*0054*/ 	.byte	0x00, 0xf0, 0x11, 0x00


	//----- nvinfo : EIATTR_KPARAM_INFO
	.align		4
.L_155:
        /*0058*/ 	.byte	0x04, 0x17
        /*005a*/ 	.short	(.L_157 - .L_156)
.L_156:
        /*005c*/ 	.word	0x00000000
        /*0060*/ 	.short	0x0002
        /*0062*/ 	.short	0x0008
        /*0064*/ 	.byte	0x00, 0xf0, 0x11, 0x00


	//----- nvinfo : EIATTR_KPARAM_INFO
	.align		4
.L_157:
        /*0068*/ 	.byte	0x04, 0x17
        /*006a*/ 	.short	(.L_159 - .L_158)
.L_158:
        /*006c*/ 	.word	0x00000000
        /*0070*/ 	.short	0x0001
        /*0072*/ 	.short	0x0004
        /*0074*/ 	.byte	0x00, 0xf0, 0x11, 0x00


	//----- nvinfo : EIATTR_KPARAM_INFO
	.align		4
.L_159:
        /*0078*/ 	.byte	0x04, 0x17
        /*007a*/ 	.short	(.L_161 - .L_160)
.L_160:
        /*007c*/ 	.word	0x00000000
        /*0080*/ 	.short	0x0000
        /*0082*/ 	.short	0x0000
        /*0084*/ 	.byte	0x00, 0xf0, 0x11, 0x00


	//----- nvinfo : EIATTR_SPARSE_MMA_MASK
	.align		4
.L_161:
        /*0088*/ 	.byte	0x03, 0x50
        /*008a*/ 	.short	0x0000


	//----- nvinfo : EIATTR_MAXREG_COUNT
	.align		4
        /*008c*/ 	.byte	0x03, 0x1b
        /*008e*/ 	.short	0x00ff


	//----- nvinfo : EIATTR_NUM_BARRIERS
	.align		4
        /*0090*/ 	.byte	0x02, 0x4c
        /*0092*/ 	.byte	0x01
	.zero		1


	//----- nvinfo : EIATTR_MERCURY_ISA_VERSION
	.align		4
        /*0094*/ 	.byte	0x03, 0x5f
        /*0096*/ 	.short	0x0101


	//----- nvinfo : EIATTR_VRC_CTA_INIT_COUNT
	.align		4
        /*0098*/ 	.byte	0x02, 0x4a
	.zero		1
	.zero		1


	//----- nvinfo : EIATTR_EXIT_INSTR_OFFSETS
	.align		4
        /*009c*/ 	.byte	0x04, 0x1c
        /*009e*/ 	.short	(.L_163 - .L_162)


	//   ....[0]....
.L_162:
        /*00a0*/ 	.word	0x00000b40


	//   ....[1]....
        /*00a4*/ 	.word	0x00000b90


	//----- nvinfo : EIATTR_CBANK_PARAM_SIZE
	.align		4
.L_163:
        /*00a8*/ 	.byte	0x03, 0x19
        /*00aa*/ 	.short	0x0030


	//----- nvinfo : EIATTR_PARAM_CBANK
	.align		4
        /*00ac*/ 	.byte	0x04, 0x0a
        /*00ae*/ 	.short	(.L_165 - .L_164)
	.align		4
.L_164:
        /*00b0*/ 	.word	index@(.nv.constant0._Z13matmul_kernelILi32ELi2EEviiifPKfS1_fPf)
        /*00b4*/ 	.short	0x0380
        /*00b6*/ 	.short	0x0030


	//----- nvinfo : EIATTR_SW_WAR
	.align		4
.L_165:
        /*00b8*/ 	.byte	0x04, 0x36
        /*00ba*/ 	.short	(.L_167 - .L_166)
.L_166:
        /*00bc*/ 	.word	0x00000008
.L_167:


//--------------------- .nv.info._Z13matmul_kernelILi16ELi16EEviiifPKfS1_fPf --------------------------
	.section	.nv.info._Z13matmul_kernelILi16ELi16EEviiifPKfS1_fPf,"",@"SHT_CUDA_INFO"
	.sectionflags	@""
	.align	4


	//----- nvinfo : EIATTR_CUDA_API_VERSION
	.align		4
        /*0000*/ 	.byte	0x04, 0x37
        /*0002*/ 	.short	(.L_169 - .L_168)
.L_168:
        /*0004*/ 	.word	0x00000082


	//----- nvinfo : EIATTR_KPARAM_INFO
	.align		4
.L_169:
        /*0008*/ 	.byte	0x04, 0x17
        /*000a*/ 	.short	(.L_171 - .L_170)
.L_170:
        /*000c*/ 	.word	0x00000000
        /*0010*/ 	.short	0x0007
        /*0012*/ 	.short	0x0028
        /*0014*/ 	.byte	0x00, 0xf5, 0x21, 0x00


	//----- nvinfo : EIATTR_KPARAM_INFO
	.align		4
.L_171:
        /*0018*/ 	.byte	0x04, 0x17
        /*001a*/ 	.short	(.L_173 - .L_172)
.L_172:
        /*001c*/ 	.word	0x00000000
        /*0020*/ 	.short	0x0006
        /*0022*/ 	.short	0x0020
        /*0024*/ 	.byte	0x00, 0xf0, 0x11, 0x00


	//----- nvinfo : EIATTR_KPARAM_INFO
	.align		4
.L_173:
        /*0028*/ 	.byte	0x04, 0x17
        /*002a*/ 	.short	(.L_175 - .L_174)
.L_174:
        /*002c*/ 	.word	0x00000000
        /*0030*/ 	.short	0x0005
        /*0032*/ 	.short	0x0018
        /*0034*/ 	.byte	0x00, 0xf5, 0x21, 0x00


	//----- nvinfo : EIATTR_KPARAM_INFO
	.align		4
.L_175:
        /*0038*/ 	.byte	0x04, 0x17
        /*003a*/ 	.short	(.L_177 - .L_176)
.L_176:
        /*003c*/ 	.word	0x00000000
        /*0040*/ 	.short	0x0004
        /*0042*/ 	.short	0x0010
        /*0044*/ 	.byte	0x00, 0xf5, 0x21, 0x00


	//----- nvinfo : EIATTR_KPARAM_INFO
	.align		4
.L_177:
        /*0048*/ 	.byte	0x04, 0x17
        /*004a*/ 	.short	(.L_179 - .L_178)
.L_178:
        /*004c*/ 	.word	0x00000000
        /*0050*/ 	.short	0x0003
        /*0052*/ 	.short	0x000c
        /*0054*/ 	.byte	0x00, 0xf0, 0x11, 0x00


	//----- nvinfo : EIATTR_KPARAM_INFO
	.align		4
.L_179:
        /*0058*/ 	.byte	0x04, 0x17
        /*005a*/ 	.short	(.L_181 - .L_180)
.L_180:
        /*005c*/ 	.word	0x00000000
        /*0060*/ 	.short	0x0002
        /*0062*/ 	.short	0x0008
        /*0064*/ 	.byte	0x00, 0xf0, 0x11, 0x00


	//----- nvinfo : EIATTR_KPARAM_INFO
	.align		4
.L_181:
        /*0068*/ 	.byte	0x04, 0x17
        /*006a*/ 	.short	(.L_183 - .L_182)
.L_182:
        /*006c*/ 	.word	0x00000000
        /*0070*/ 	.short	0x0001
        /*0072*/ 	.short	0x0004
        /*0074*/ 	.byte	0x00, 0xf0, 0x11, 0x00


	//----- nvinfo : EIATTR_KPARAM_INFO
	.align		4
.L_183:
        /*0078*/ 	.byte	0x04, 0x17
        /*007a*/ 	.short	(.L_185 - .L_184)
.L_184:
        /*007c*/ 	.word	0x00000000
        /*0080*/ 	.short	0x0000
        /*0082*/ 	.short	0x0000
        /*0084*/ 	.byte	0x00, 0xf0, 0x11, 0x00


	//----- nvinfo : EIATTR_SPARSE_MMA_MASK
	.align		4
.L_185:
        /*0088*/ 	.byte	0x03, 0x50
        /*008a*/ 	.short	0x0000


	//----- nvinfo : EIATTR_MAXREG_COUNT
	.align		4
        /*008c*/ 	.byte	0x03, 0x1b
        /*008e*/ 	.short	0x00ff


	//----- nvinfo : EIATTR_NUM_BARRIERS
	.align		4
        /*0090*/ 	.byte	0x02, 0x4c
        /*0092*/ 	.byte	0x01
	.zero		1


	//----- nvinfo : EIATTR_MERCURY_ISA_VERSION
	.align		4
        /*0094*/ 	.byte	0x03, 0x5f
        /*0096*/ 	.short	0x0101


	//----- nvinfo : EIATTR_VRC_CTA_INIT_COUNT
	.align		4
        /*0098*/ 	.byte	0x02, 0x4a
	.zero		1
	.zero		1


	//----- nvinfo : EIATTR_EXIT_INSTR_OFFSETS
	.align		4
        /*009c*/ 	.byte	0x04, 0x1c
        /*009e*/ 	.short	(.L_187 - .L_186)


	//   ....[0]....
.L_186:
        /*00a0*/ 	.word	0x000014e0


	//   ....[1]....
        /*00a4*/ 	.word	0x00001530


	//----- nvinfo : EIATTR_CBANK_PARAM_SIZE
	.align		4
.L_187:
        /*00a8*/ 	.byte	0x03, 0x19
        /*00aa*/ 	.short	0x0030


	//----- nvinfo : EIATTR_PARAM_CBANK
	.align		4
        /*00ac*/ 	.byte	0x04, 0x0a
        /*00ae*/ 	.short	(.L_189 - .L_188)
	.align		4
.L_188:
        /*00b0*/ 	.word	index@(.nv.constant0._Z13matmul_kernelILi16ELi16EEviiifPKfS1_fPf)
        /*00b4*/ 	.short	0x0380
        /*00b6*/ 	.short	0x0030


	//----- nvinfo : EIATTR_SW_WAR
	.align		4
.L_189:
        /*00b8*/ 	.byte	0x04, 0x36
        /*00ba*/ 	.short	(.L_191 - .L_190)
.L_190:
        /*00bc*/ 	.word	0x00000008
.L_191:


//--------------------- .nv.info._Z13matmul_kernelILi16ELi8EEviiifPKfS1_fPf --------------------------
	.section	.nv.info._Z13matmul_kernelILi16ELi8EEviiifPKfS1_fPf,"",@"SHT_CUDA_INFO"
	.sectionflags	@""
	.align	4


	//----- nvinfo : EIATTR_CUDA_API_VERSION
	.align		4
        /*0000*/ 	.byte	0x04, 0x37
        /*0002*/ 	.short	(.L_193 - .L_192)
.L_192:
        /*0004*/ 	.word	0x00000082


	//----- nvinfo : EIATTR_KPARAM_INFO
	.align		4
.L_193:
        /*0008*/ 	.byte	0x04, 0x17
        /*000a*/ 	.short	(.L_195 - .L_194)
.L_194:
        /*000c*/ 	.word	0x00000000
        /*0010*/ 	.short	0x0007
        /*0012*/ 	.short	0x0028
        /*0014*/ 	.byte	0x00, 0xf5, 0x21, 0x00


	//----- nvinfo : EIATTR_KPARAM_INFO
	.align		4
.L_195:
        /*0018*/ 	.byte	0x04, 0x17
        /*001a*/ 	.short	(.L_197 - .L_196)
.L_196:
        /*001c*/ 	.word	0x00000000
        /*0020*/ 	.short	0x0006
        /*0022*/ 	.short	0x0020
        /*0024*/ 	.byte	0x00, 0xf0, 0x11, 0x00


	//----- nvinfo : EIATTR_KPARAM_INFO
	.align		4
.L_197:
        /*0028*/ 	.byte	0x04, 0x17
        /*002a*/ 	.short	(.L_199 - .L_198)
.L_198:
        /*002c*/ 	.word	0x00000000
        /*0030*/ 	.short	0x0005
        /*0032*/ 	.short	0x0018
        /*0034*/ 	.byte	0x00, 0xf5, 0x21, 0x00


	//----- nvinfo : EIATTR_KPARAM_INFO
	.align		4
.L_199:
        /*0038*/ 	.byte	0x04, 0x17
        /*003a*/ 	.short	(.L_201 - .L_200)
.L_200:
        /*003c*/ 	.word	0x00000000
        /*0040*/ 	.short	0x0004
        /*0042*/ 	.short	0x0010
        /*0044*/ 	.byte	0x00, 0xf5, 0x21, 0x00


	//----- nvinfo : EIATTR_KPARAM_INFO
	.align		4
.L_201:
        /*0048*/ 	.byte	0x04, 0x17
        /*004a*/ 	.short	(.L_203 - .L_202)
.L_202:
        /*004c*/ 	.word	0x00000000
        /*0050*/ 	.short	0x0003
        /*0052*/ 	.short	0x000c
        /*0054*/ 	.byte	0x00, 0xf0, 0x11, 0x00


	//----- nvinfo : EIATTR_KPARAM_INFO
	.align		4
.L_203:
        /*0058*/ 	.byte	0x04, 0x17
        /*005a*/ 	.short	(.L_205 - .L_204)
.L_204:
        /*005c*/ 	.word	0x00000000
        /*0060*/ 	.short	0x0002
        /*0062*/ 	.short	0x0008
        /*0064*/ 	.byte	0x00, 0xf0, 0x11, 0x00


	//----- nvinfo : EIATTR_KPARAM_INFO
	.align		4
.L_205:
        /*0068*/ 	.byte	0x04, 0x17
        /*006a*/ 	.short	(.L_207 - .L_206)
.L_206:
        /*006c*/ 	.word	0x00000000
        /*0070*/ 	.short	0x0001
        /*0072*/ 	.short	0x0004
        /*0074*/ 	.byte	0x00, 0xf0, 0x11, 0x00


	//----- nvinfo : EIATTR_KPARAM_INFO
	.align		4
.L_207:
        /*0078*/ 	.byte	0x04, 0x17
        /*007a*/ 	.short	(.L_209 - .L_208)
.L_208:
        /*007c*/ 	.word	0x00000000
        /*0080*/ 	.short	0x0000
        /*0082*/ 	.short	0x0000
        /*0084*/ 	.byte	0x00, 0xf0, 0x11, 0x00


	//----- nvinfo : EIATTR_SPARSE_MMA_MASK
	.align		4
.L_209:
        /*0088*/ 	.byte	0x03, 0x50
        /*008a*/ 	.short	0x0000


	//----- nvinfo : EIATTR_MAXREG_COUNT
	.align		4
        /*008c*/ 	.byte	0x03, 0x1b
        /*008e*/ 	.short	0x00ff


	//----- nvinfo : EIATTR_NUM_BARRIERS
	.align		4
        /*0090*/ 	.byte	0x02, 0x4c
        /*0092*/ 	.byte	0x01
	.zero		1


	//----- nvinfo : EIATTR_MERCURY_ISA_VERSION
	.align		4
        /*0094*/ 	.byte	0x03, 0x5f
        /*0096*/ 	.short	0x0101


	//----- nvinfo : EIATTR_VRC_CTA_INIT_COUNT
	.align		4
        /*0098*/ 	.byte	0x02, 0x4a
	.zero		1
	.zero		1


	//----- nvinfo : EIATTR_EXIT_INSTR_OFFSETS
	.align		4
        /*009c*/ 	.byte	0x04, 0x1c
        /*009e*/ 	.short	(.L_211 - .L_210)


	//   ....[0]....
.L_210:
        /*00a0*/ 	.word	0x00000d30


	//   ....[1]....
        /*00a4*/ 	.word	0x00000d80


	//----- nvinfo : EIATTR_CBANK_PARAM_SIZE
	.align		4
.L_211:
        /*00a8*/ 	.byte	0x03, 0x19
        /*00aa*/ 	.short	0x0030


	//----- nvinfo : EIATTR_PARAM_CBANK
	.align		4
        /*00ac*/ 	.byte	0x04, 0x0a
        /*00ae*/ 	.short	(.L_213 - .L_212)
	.align		4
.L_212:
        /*00b0*/ 	.word	index@(.nv.constant0._Z13matmul_kernelILi16ELi8EEviiifPKfS1_fPf)
        /*00b4*/ 	.short	0x0380
        /*00b6*/ 	.short	0x0030


	//----- nvinfo : EIATTR_SW_WAR
	.align		4
.L_213:
        /*00b8*/ 	.byte	0x04, 0x36
        /*00ba*/ 	.short	(.L_215 - .L_214)
.L_214:
        /*00bc*/ 	.word	0x00000008
.L_215:


//--------------------- .nv.info._Z13matmul_kernelILi16ELi4EEviiifPKfS1_fPf --------------------------
	.section	.nv.info._Z13matmul_kernelILi16ELi4EEviiifPKfS1_fPf,"",@"SHT_CUDA_INFO"
	.sectionflags	@""
	.align	4


	//----- nvinfo : EIATTR_CUDA_API_VERSION
	.align		4
        /*0000*/ 	.byte	0x04, 0x37
        /*0002*/ 	.short	(.L_217 - .L_216)
.L_216:
        /*0004*/ 	.word	0x00000082


	//----- nvinfo : EIATTR_KPARAM_INFO
	.align		4
.L_217:
        /*0008*/ 	.byte	0x04, 0x17
        /*000a*/ 	.short	(.L_219 - .L_218)
.L_218:
        /*000c*/ 	.word	0x00000000
        /*0010*/ 	.short	0x0007
        /*0012*/ 	.short	0x0028
        /*0014*/ 	.byte	0x00, 0xf5, 0x21, 0x00


	//----- nvinfo : EIATTR_KPARAM_INFO
	.align		4
.L_219:
        /*0018*/ 	.byte	0x04, 0x17
        /*001a*/ 	.short	(.L_221 - .L_220)
.L_220:
        /*001c*/ 	.word	0x00000000
        /*0020*/ 	.short	0x0006
        /*0022*/ 	.short	0x0020
        /*0024*/ 	.byte	0x00, 0xf0, 0x11, 0x00


	//----- nvinfo : EIATTR_KPARAM_INFO
	.align		4
.L_221:
        /*0028*/ 	.byte	0x04, 0x17
        /*002a*/ 	.short	(.L_223 - .L_222)
.L_222:
        /*002c*/ 	.word	0x00000000
        /*0030*/ 	.short	0x0005
        /*0032*/ 	.short	0x0018
        /*0034*/ 	.byte	0x00, 0xf5, 0x21, 0x00


	//----- nvinfo : EIATTR_KPARAM_INFO
	.align		4
.L_223:
        /*0038*/ 	.byte	0x04, 0x17
        /*003a*/ 	.short	(.L_225 - .L_224)
.L_224:
        /*003c*/ 	.word	0x00000000
        /*0040*/ 	.short	0x0004
        /*0042*/ 	.short	0x0010
        /*0044*/ 	.byte	0x00, 0xf5, 0x21, 0x00


	//----- nvinfo : EIATTR_KPARAM_INFO
	.align		4
.L_225:
        /*0048*/ 	.byte	0x04, 0x17
        /*004a*/ 	.short	(.L_227 - .L_226)
.L_226:
        /*004c*/ 	.word	0x00000000
        /*0050*/ 	.short	0x0003
        /*0052*/ 	.short	0x000c
        /*0054*/ 	.byte	0x00, 0xf0, 0x11, 0x00


	//----- nvinfo : EIATTR_KPARAM_INFO
	.align		4
.L_227:
        /*0058*/ 	.byte	0x04, 0x17
        /*005a*/ 	.short	(.L_229 - .L_228)
.L_228:
        /*005c*/ 	.word	0x00000000
        /*0060*/ 	.short	0x0002
        /*0062*/ 	.short	0x0008
        /*0064*/ 	.byte	0x00, 0xf0, 0x11, 0x00


	//----- nvinfo : EIATTR_KPARAM_INFO
	.align		4
.L_229:
        /*0068*/ 	.byte	0x04, 0x17
        /*006a*/ 	.short	(.L_231 - .L_230)
.L_230:
        /*006c*/ 	.word	0x00000000
        /*0070*/ 	.short	0x0001
        /*0072*/ 	.short	0x0004
        /*0074*/ 	.byte	0x00, 0xf0, 0x11, 0x00


	//----- nvinfo : EIATTR_KPARAM_INFO
	.align		4
.L_231:
        /*0078*/ 	.byte	0x04, 0x17
        /*007a*/ 	.short	(.L_233 - .L_232)
.L_232:
        /*007c*/ 	.word	0x00000000
        /*0080*/ 	.short	0x0000
        /*0082*/ 	.short	0x0000
        /*0084*/ 	.byte	0x00, 0xf0, 0x11, 0x00


	//----- nvinfo : EIATTR_SPARSE_MMA_MASK
	.align		4
.L_233:
        /*0088*/ 	.byte	0x03, 0x50
        /*008a*/ 	.short	0x0000


	//----- nvinfo : EIATTR_MAXREG_COUNT
	.align		4
        /*008c*/ 	.byte	0x03, 0x1b
        /*008e*/ 	.short	0x00ff


	//----- nvinfo : EIATTR_NUM_BARRIERS
	.align		4
        /*0090*/ 	.byte	0x02, 0x4c
        /*0092*/ 	.byte	0x01
	.zero		1


	//----- nvinfo : EIATTR_MERCURY_ISA_VERSION
	.align		4
        /*0094*/ 	.byte	0x03, 0x5f
        /*0096*/ 	.short	0x0101


	//----- nvinfo : EIATTR_VRC_CTA_INIT_COUNT
	.align		4
        /*0098*/ 	.byte	0x02, 0x4a
	.zero		1
	.zero		1


	//----- nvinfo : EIATTR_EXIT_INSTR_OFFSETS
	.align		4
        /*009c*/ 	.byte	0x04, 0x1c
        /*009e*/ 	.short	(.L_235 - .L_234)


	//   ....[0]....
.L_234:
        /*00a0*/ 	.word	0x00000c50


	//   ....[1]....
        /*00a4*/ 	.word	0x00000ca0


	//----- nvinfo : EIATTR_CBANK_PARAM_SIZE
	.align		4
.L_235:
        /*00a8*/ 	.byte	0x03, 0x19
        /*00aa*/ 	.short	0x0030


	//----- nvinfo : EIATTR_PARAM_CBANK
	.align		4
        /*00ac*/ 	.byte	0x04, 0x0a
        /*00ae*/ 	.short	(.L_237 - .L_236)
	.align		4
.L_236:
        /*00b0*/ 	.word	index@(.nv.constant0._Z13matmul_kernelILi16ELi4EEviiifPKfS1_fPf)
        /*00b4*/ 	.short	0x0380
        /*00b6*/ 	.short	0x0030


	//----- nvinfo : EIATTR_SW_WAR
	.align		4
.L_237:
        /*00b8*/ 	.byte	0x04, 0x36
        /*00ba*/ 	.short	(.L_239 - .L_238)
.L_238:
        /*00bc*/ 	.word	0x00000008
.L_239:


//--------------------- .nv.info._Z13matmul_kernelILi16ELi2EEviiifPKfS1_fPf --------------------------
	.section	.nv.info._Z13matmul_kernelILi16ELi2EEviiifPKfS1_fPf,"",@"SHT_CUDA_INFO"
	.sectionflags	@""
	.align	4


	//----- nvinfo : EIATTR_CUDA_API_VERSION
	.align		4
        /*0000*/ 	.byte	0x04, 0x37
        /*0002*/ 	.short	(.L_241 - .L_240)
.L_240:
        /*0004*/ 	.word	0x00000082


	//----- nvinfo : EIATTR_KPARAM_INFO
	.align		4
.L_241:
        /*0008*/ 	.byte	0x04, 0x17
        /*000a*/ 	.short	(.L_243 - .L_242)
.L_242:
        /*000c*/ 	.word	0x00000000
        /*0010*/ 	.short	0x0007
        /*0012*/ 	.short	0x0028
        /*0014*/ 	.byte	0x00, 0xf5, 0x21, 0x00


	//----- nvinfo : EIATTR_KPARAM_INFO
	.align		4
.L_243:
        /*0018*/ 	.byte	0x04, 0x17
        /*001a*/ 	.short	(.L_245 - .L_244)
.L_244:
        /*001c*/ 	.word	0x00000000
        /*0020*/ 	.short	0x0006
        /*0022*/ 	.short	0x0020
        /*0024*/ 	.byte	0x00, 0xf0, 0x11, 0x00


	//----- nvinfo : EIATTR_KPARAM_INFO
	.align		4
.L_245:
        /*0028*/ 	.byte	0x04, 0x17
        /*002a*/ 	.short	(.L_247 - .L_246)
.L_246:
        /*002c*/ 	.word	0x00000000
        /*0030*/ 	.short	0x0005
        /*0032*/ 	.short	0x0018
        /*0034*/ 	.byte	0x00, 0xf5, 0x21, 0x00


	//----- nvinfo : EIATTR_KPARAM_INFO
	.align		4
.L_247:
        /*0038*/ 	.byte	0x04, 0x17
        /*003a*/ 	.short	(.L_249 - .L_248)
.L_248:
        /*003c*/ 	.word	0x00000000
        /*0040*/ 	.short	0x0004
        /*0042*/ 	.short	0x0010
        /*0044*/ 	.byte	0x00, 0xf5, 0x21, 0x00


	//----- nvinfo : EIATTR_KPARAM_INFO
	.align		4
.L_249:
        /*0048*/ 	.byte	0x04, 0x17
        /*004a*/ 	.short	(.L_251 - .L_250)
.L_250:
        /*004c*/ 	.word	0x00000000
        /*0050*/ 	.short	0x0003
        /*0052*/ 	.short	0x000c
        /*0054*/ 	.byte	0x00, 0xf0, 0x11, 0x00


	//----- nvinfo : EIATTR_KPARAM_INFO
	.align		4
.L_251:
        /*0058*/ 	.byte	0x04, 0x17
        /*005a*/ 	.short	(.L_253 - .L_252)
.L_252:
        /*005c*/ 	.word	0x00000000
        /*0060*/ 	.short	0x0002
        /*0062*/ 	.short	0x0008
        /*0064*/ 	.byte	0x00, 0xf0, 0x11, 0x00


	//----- nvinfo : EIATTR_KPARAM_INFO
	.align		4
.L_253:
        /*0068*/ 	.byte	0x04, 0x17
        /*006a*/ 	.short	(.L_255 - .L_254)
.L_254:
        /*006c*/ 	.word	0x00000000
        /*0070*/ 	.short	0x0001
        /*0072*/ 	.short	0x0004
        /*0074*/ 	.byte	0x00, 0xf0, 0x11, 0x00


	//----- nvinfo : EIATTR_KPARAM_INFO
	.align		4
.L_255:
        /*0078*/ 	.byte	0x04, 0x17
        /*007a*/ 	.short	(.L_257 - .L_256)
.L_256:
        /*007c*/ 	.word	0x00000000
        /*0080*/ 	.short	0x0000
        /*0082*/ 	.short	0x0000
        /*0084*/ 	.byte	0x00, 0xf0, 0x11, 0x00


	//----- nvinfo : EIATTR_SPARSE_MMA_MASK
	.align		4
.L_257:
        /*0088*/ 	.byte	0x03, 0x50
        /*008a*/ 	.short	0x0000


	//----- nvinfo : EIATTR_MAXREG_COUNT
	.align		4
        /*008c*/ 	.byte	0x03, 0x1b
        /*008e*/ 	.short	0x00ff


	//----- nvinfo : EIATTR_NUM_BARRIERS
	.align		4
        /*0090*/ 	.byte	0x02, 0x4c
        /*0092*/ 	.byte	0x01
	.zero		1


	//----- nvinfo : EIATTR_MERCURY_ISA_VERSION
	.align		4
        /*0094*/ 	.byte	0x03, 0x5f
        /*0096*/ 	.short	0x0101


	//----- nvinfo : EIATTR_VRC_CTA_INIT_COUNT
	.align		4
        /*0098*/ 	.byte	0x02, 0x4a
	.zero		1
	.zero		1


	//----- nvinfo : EIATTR_EXIT_INSTR_OFFSETS
	.align		4
        /*009c*/ 	.byte	0x04, 0x1c
        /*009e*/ 	.short	(.L_259 - .L_258)


	//   ....[0]....
.L_258:
        /*00a0*/ 	.word	0x000007e0


	//   ....[1]....
        /*00a4*/ 	.word	0x00000830


	//----- nvinfo : EIATTR_CBANK_PARAM_SIZE
	.align		4
.L_259:
        /*00a8*/ 	.byte	0x03, 0x19
        /*00aa*/ 	.short	0x0030


	//----- nvinfo : EIATTR_PARAM_CBANK
	.align		4
        /*00ac*/ 	.byte	0x04, 0x0a
        /*00ae*/ 	.short	(.L_261 - .L_260)
	.align		4
.L_260:
        /*00b0*/ 	.word	index@(.nv.constant0._Z13matmul_kernelILi16ELi2EEviiifPKfS1_fPf)
        /*00b4*/ 	.short	0x0380
        /*00b6*/ 	.short	0x0030


	//----- nvinfo : EIATTR_SW_WAR
	.align		4
.L_261:
        /*00b8*/ 	.byte	0x04, 0x36
        /*00ba*/ 	.short	(.L_263 - .L_262)
.L_262:
        /*00bc*/ 	.word	0x00000008
.L_263:


//--------------------- .nv.info._Z13matmul_kernelILi8ELi16EEviiifPKfS1_fPf --------------------------
	.section	.nv.info._Z13matmul_kernelILi8ELi16EEviiifPKfS1_fPf,"",@"SHT_CUDA_INFO"
	.sectionflags	@""
	.align	4


	//----- nvinfo : EIATTR_CUDA_API_VERSION
	.align		4
        /*0000*/ 	.byte	0x04, 0x37
        /*0002*/ 	.short	(.L_265 - .L_264)
.L_264:
        /*0004*/ 	.word	0x00000082


	//----- nvinfo : EIATTR_KPARAM_INFO
	.align		4
.L_265:
        /*0008*/ 	.byte	0x04, 0x17
        /*000a*/ 	.short	(.L_267 - .L_266)
.L_266:
        /*000c*/ 	.word	0x00000000
        /*0010*/ 	.short	0x0007
        /*0012*/ 	.short	0x0028
        /*0014*/ 	.byte	0x00, 0xf5, 0x21, 0x00


	//----- nvinfo : EIATTR_KPARAM_INFO
	.align		4
.L_267:
        /*0018*/ 	.byte	0x04, 0x17
        /*001a*/ 	.short	(.L_269 - .L_268)
.L_268:
        /*001c*/ 	.word	0x00000000
        /*0020*/ 	.short	0x0006
        /*0022*/ 	.short	0x0020
        /*0024*/ 	.byte	0x00, 0xf0, 0x11, 0x00


	//----- nvinfo : EIATTR_KPARAM_INFO
	.align		4
.L_269:
        /*0028*/ 	.byte	0x04, 0x17
        /*002a*/ 	.short	(.L_271 - .L_270)
.L_270:
        /*002c*/ 	.word	0x00000000
        /*0030*/ 	.short	0x0005
        /*0032*/ 	.short	0x0018
        /*0034*/ 	.byte	0x00, 0xf5, 0x21, 0x00


	//----- nvinfo : EIATTR_KPARAM_INFO
	.align		4
.L_271:
        /*0038*/ 	.byte	0x04, 0x17
        /*003a*/ 	.short	(.L_273 - .L_272)
.L_272:
        /*003c*/ 	.word	0x00000000
        /*0040*/ 	.short	0x0004
        /*0042*/ 	.short	0x0010
        /*0044*/ 	.byte	0x00, 0xf5, 0x21, 0x00


	//----- nvinfo : EIATTR_KPARAM_INFO
	.align		4
.L_273:
        /*0048*/ 	.byte	0x04, 0x17
        /*004a*/ 	.short	(.L_275 - .L_274)
.L_274:
        /*004c*/ 	.word	0x00000000
        /*0050*/ 	.short	0x0003
        /*0052*/ 	.short	0x000c
        /*0054*/ 	.byte	0x00, 0xf0, 0x11, 0x00


	//----- nvinfo : EIATTR_KPARAM_INFO
	.align		4
.L_275:
        /*0058*/ 	.byte	0x04, 0x17
        /*005a*/ 	.short	(.L_277 - .L_276)
.L_276:
        /*005c*/ 	.word	0x00000000
        /*0060*/ 	.short	0x0002
        /*0062*/ 	.short	0x0008
        /*0064*/ 	.byte	0x00, 0xf0, 0x11, 0x00


	//----- nvinfo : EIATTR_KPARAM_INFO
	.align		4
.L_277:
        /*0068*/ 	.byte	0x04, 0x17
        /*006a*/ 	.short	(.L_279 - .L_278)
.L_278:
        /*006c*/ 	.word	0x00000000
        /*0070*/ 	.short	0x0001
        /*0072*/ 	.short	0x0004
        /*0074*/ 	.byte	0x00, 0xf0, 0x11, 0x00


	//----- nvinfo : EIATTR_KPARAM_INFO
	.align		4
.L_279:
        /*0078*/ 	.byte	0x04, 0x17
        /*007a*/ 	.short	(.L_281 - .L_280)
.L_280:
        /*007c*/ 	.word	0x00000000
        /*0080*/ 	.short	0x0000
        /*0082*/ 	.short	0x0000
        /*0084*/ 	.byte	0x00, 0xf0, 0x11, 0x00


	//----- nvinfo : EIATTR_SPARSE_MMA_MASK
	.align		4
.L_281:
        /*0088*/ 	.byte	0x03, 0x50
        /*008a*/ 	.short	0x0000


	//----- nvinfo : EIATTR_MAXREG_COUNT
	.align		4
        /*008c*/ 	.byte	0x03, 0x1b
        /*008e*/ 	.short	0x00ff


	//----- nvinfo : EIATTR_NUM_BARRIERS
	.align		4
        /*0090*/ 	.byte	0x02, 0x4c
        /*0092*/ 	.byte	0x01
	.zero		1


	//----- nvinfo : EIATTR_MERCURY_ISA_VERSION
	.align		4
        /*0094*/ 	.byte	0x03, 0x5f
        /*0096*/ 	.short	0x0101


	//----- nvinfo : EIATTR_VRC_CTA_INIT_COUNT
	.align		4
        /*0098*/ 	.byte	0x02, 0x4a
	.zero		1
	.zero		1


	//----- nvinfo : EIATTR_EXIT_INSTR_OFFSETS
	.align		4
        /*009c*/ 	.byte	0x04, 0x1c
        /*009e*/ 	.short	(.L_283 - .L_282)


	//   ....[0]....
.L_282:
        /*00a0*/ 	.word	0x000014e0


	//   ....[1]....
        /*00a4*/ 	.word	0x00001530


	//----- nvinfo : EIATTR_CBANK_PARAM_SIZE
	.align		4
.L_283:
        /*00a8*/ 	.byte	0x03, 0x19
        /*00aa*/ 	.short	0x0030


	//----- nvinfo : EIATTR_PARAM_CBANK
	.align		4
        /*00ac*/ 	.byte	0x04, 0x0a
        /*00ae*/ 	.short	(.L_285 - .L_284)
	.align		4
.L_284:
        /*00b0*/ 	.word	index@(.nv.constant0._Z13matmul_kernelILi8ELi16EEviiifPKfS1_fPf)
        /*00b4*/ 	.short	0x0380
        /*00b6*/ 	.short	0x0030


	//----- nvinfo : EIATTR_SW_WAR
	.align		4
.L_285:
        /*00b8*/ 	.byte	0x04, 0x36
        /*00ba*/ 	.short	(.L_287 - .L_286)
.L_286:
        /*00bc*/ 	.word	0x00000008
.L_287:


//--------------------- .nv.info._Z13matmul_kernelILi8ELi8EEviiifPKfS1_fPf --------------------------
	.section	.nv.info._Z13matmul_kernelILi8ELi8EEviiifPKfS1_fPf,"",@"SHT_CUDA_INFO"
	.sectionflags	@""
	.align	4


	//----- nvinfo : EIATTR_CUDA_API_VERSION
	.align		4
        /*0000*/ 	.byte	0x04, 0x37
        /*0002*/ 	.short	(.L_289 - .L_288)
.L_288:
        /*0004*/ 	.word	0x00000082


	//----- nvinfo : EIATTR_KPARAM_INFO
	.align		4
.L_289:
        /*0008*/ 	.byte	0x04, 0x17
        /*000a*/ 	.short	(.L_291 - .L_290)
.L_290:
        /*000c*/ 	.word	0x00000000
        /*0010*/ 	.short	0x0007
        /*0012*/ 	.short	0x0028
        /*0014*/ 	.byte	0x00, 0xf5, 0x21, 0x00


	//----- nvinfo : EIATTR_KPARAM_INFO
	.align		4
.L_291:
        /*0018*/ 	.byte	0x04, 0x17
        /*001a*/ 	.short	(.L_293 - .L_292)
.L_292:
        /*001c*/ 	.word	0x00000000
        /*0020*/ 	.short	0x0006
        /*0022*/ 	.short	0x0020
        /*0024*/ 	.byte	0x00, 0xf0, 0x11, 0x00


	//----- nvinfo : EIATTR_KPARAM_INFO
	.align		4
.L_293:
        /*0028*/ 	.byte	0x04, 0x17
        /*002a*/ 	.short	(.L_295 - .L_294)
.L_294:
        /*002c*/ 	.word	0x00000000
        /*0030*/ 	.short	0x0005
        /*0032*/ 	.short	0x0018
        /*0034*/ 	.byte	0x00, 0xf5, 0x21, 0x00


	//----- nvinfo : EIATTR_KPARAM_INFO
	.align		4
.L_295:
        /*0038*/ 	.byte	0x04, 0x17
        /*003a*/ 	.short	(.L_297 - .L_296)
.L_296:
        /*003c*/ 	.word	0x00000000
        /*0040*/ 	.short	0x0004
        /*0042*/ 	.short	0x0010
        /*0044*/ 	.byte	0x00, 0xf5, 0x21, 0x00


	//----- nvinfo : EIATTR_KPARAM_INFO
	.align		4
.L_297:
        /*0048*/ 	.byte	0x04, 0x17
        /*004a*/ 	.short	(.L_299 - .L_298)
.L_298:
        /*004c*/ 	.word	0x00000000
        /*0050*/ 	.short	0x0003
        /*0052*/ 	.short	0x000c
        /*0054*/ 	.byte	0x00, 0xf0, 0x11, 0x00


	//----- nvinfo : EIATTR_KPARAM_INFO
	.align		4
.L_299:
        /*0058*/ 	.byte	0x04, 0x17
        /*005a*/ 	.short	(.L_301 - .L_300)
.L_300:
        /*005c*/ 	.word	0x00000000
        /*0060*/ 	.short	0x0002
        /*0062*/ 	.short	0x0008
        /*0064*/ 	.byte	0x00, 0xf0, 0x11, 0x00


	//----- nvinfo : EIATTR_KPARAM_INFO
	.align		4
.L_301:
        /*0068*/ 	.byte	0x04, 0x17
        /*006a*/ 	.short	(.L_303 - .L_302)
.L_302:
        /*006c*/ 	.word	0x00000000
        /*0070*/ 	.short	0x0001
        /*0072*/ 	.short	0x0004
        /*0074*/ 	.byte	0x00, 0xf0, 0x11, 0x00


	//----- nvinfo : EIATTR_KPARAM_INFO
	.align		4
.L_303:
        /*0078*/ 	.byte	0x04, 0x17
        /*007a*/ 	.short	(.L_305 - .L_304)
.L_304:
        /*007c*/ 	.word	0x00000000
        /*0080*/ 	.short	0x0000
        /*0082*/ 	.short	0x0000
        /*0084*/ 	.byte	0x00, 0xf0, 0x11, 0x00


	//----- nvinfo : EIATTR_SPARSE_MMA_MASK
	.align		4
.L_305:
        /*0088*/ 	.byte	0x03, 0x50
        /*008a*/ 	.short	0x0000


	//----- nvinfo : EIATTR_MAXREG_COUNT
	.align		4
        /*008c*/ 	.byte	0x03, 0x1b
        /*008e*/ 	.short	0x00ff


	//----- nvinfo : EIATTR_NUM_BARRIERS
	.align		4
        /*0090*/ 	.byte	0x02, 0x4c
        /*0092*/ 	.byte	0x01
	.zero		1


	//----- nvinfo : EIATTR_MERCURY_ISA_VERSION
	.align		4
        /*0094*/ 	.byte	0x03, 0x5f
        /*0096*/ 	.short	0x0101


	//----- nvinfo : EIATTR_VRC_CTA_INIT_COUNT
	.align		4
        /*0098*/ 	.byte	0x02, 0x4a
	.zero		1
	.zero		1


	//----- nvinfo : EIATTR_EXIT_INSTR_OFFSETS
	.align		4
        /*009c*/ 	.byte	0x04, 0x1c
        /*009e*/ 	.short	(.L_307 - .L_306)


	//   ....[0]....
.L_306:
        /*00a0*/ 	.word	0x000010c0


	//   ....[1]....
        /*00a4*/ 	.word	0x00001110


	//----- nvinfo : EIATTR_CBANK_PARAM_SIZE
	.align		4
.L_307:
        /*00a8*/ 	.byte	0x03, 0x19
        /*00aa*/ 	.short	0x0030


	//----- nvinfo : EIATTR_PARAM_CBANK
	.align		4
        /*00ac*/ 	.byte	0x04, 0x0a
        /*00ae*/ 	.short	(.L_309 - .L_308)
	.align		4
.L_308:
        /*00b0*/ 	.word	index@(.nv.constant0._Z13matmul_kernelILi8ELi8EEviiifPKfS1_fPf)
        /*00b4*/ 	.short	0x0380
        /*00b6*/ 	.short	0x0030


	//----- nvinfo : EIATTR_SW_WAR
	.align		4
.L_309:
        /*00b8*/ 	.byte	0x04, 0x36
        /*00ba*/ 	.short	(.L_311 - .L_310)
.L_310:
        /*00bc*/ 	.word	0x00000008
.L_311:


//--------------------- .nv.info._Z13matmul_kernelILi8ELi4EEviiifPKfS1_fPf --------------------------
	.section	.nv.info._Z13matmul_kernelILi8ELi4EEviiifPKfS1_fPf,"",@"SHT_CUDA_INFO"
	.sectionflags	@""
	.align	4


	//----- nvinfo : EIATTR_CUDA_API_VERSION
	.align		4
        /*0000*/ 	.byte	0x04, 0x37
        /*0002*/ 	.short	(.L_313 - .L_312)
.L_312:
        /*0004*/ 	.word	0x00000082


	//----- nvinfo : EIATTR_KPARAM_INFO
	.align		4
.L_313:
        /*0008*/ 	.byte	0x04, 0x17
        /*000a*/ 	.short	(.L_315 - .L_314)
.L_314:
        /*000c*/ 	.word	0x00000000
        /*0010*/ 	.short	0x0007
        /*0012*/ 	.short	0x0028
        /*0014*/ 	.byte	0x00, 0xf5, 0x21, 0x00


	//----- nvinfo : EIATTR_KPARAM_INFO
	.align		4
.L_315:
        /*0018*/ 	.byte	0x04, 0x17
        /*001a*/ 	.short	(.L_317 - .L_316)
.L_316:
        /*001c*/ 	.word	0x00000000
        /*0020*/ 	.short	0x0006
        /*0022*/ 	.short	0x0020
        /*0024*/ 	.byte	0x00, 0xf0, 0x11, 0x00


	//----- nvinfo : EIATTR_KPARAM_INFO
	.align		4
.L_317:
        /*0028*/ 	.byte	0x04, 0x17
        /*002a*/ 	.short	(.L_319 - .L_318)
.L_318:
        /*002c*/ 	.word	0x00000000
        /*0030*/ 	.short	0x0005
        /*0032*/ 	.short	0x0018
        /*0034*/ 	.byte	0x00, 0xf5, 0x21, 0x00


	//----- nvinfo : EIATTR_KPARAM_INFO
	.align		4
.L_319:
        /*0038*/ 	.byte	0x04, 0x17
        /*003a*/ 	.short	(.L_321 - .L_320)
.L_320:
        /*003c*/ 	.word	0x00000000
        /*0040*/ 	.short	0x0004
        /*0042*/ 	.short	0x0010
        /*0044*/ 	.byte	0x00, 0xf5, 0x21, 0x00


	//----- nvinfo : EIATTR_KPARAM_INFO
	.align		4
.L_321:
        /*0048*/ 	.byte	0x04, 0x17
        /*004a*/ 	.short	(.L_323 - .L_322)
.L_322:
        /*004c*/ 	.word	0x00000000
        /*0050*/ 	.short	0x0003
        /*0052*/ 	.short	0x000c
        /*0054*/ 	.byte	0x00, 0xf0, 0x11, 0x00


	//----- nvinfo : EIATTR_KPARAM_INFO
	.align		4
.L_323:
        /*0058*/ 	.byte	0x04, 0x17
        /*005a*/ 	.short	(.L_325 - .L_324)
.L_324:
        /*005c*/ 	.word	0x00000000
        /*0060*/ 	.short	0x0002
        /*0062*/ 	.short	0x0008
        /*0064*/ 	.byte	0x00, 0xf0, 0x11, 0x00


	//----- nvinfo : EIATTR_KPARAM_INFO
	.align		4
.L_325:
        /*0068*/ 	.byte	0x04, 0x17
        /*006a*/ 	.short	(.L_327 - .L_326)
.L_326:
        /*006c*/ 	.word	0x00000000
        /*0070*/ 	.short	0x0001
        /*0072*/ 	.short	0x0004
        /*0074*/ 	.byte	0x00, 0xf0, 0x11, 0x00


	//----- nvinfo : EIATTR_KPARAM_INFO
	.align		4
.L_327:
        /*0078*/ 	.byte	0x04, 0x17
        /*007a*/ 	.short	(.L_329 - .L_328)
.L_328:
        /*007c*/ 	.word	0x00000000
        /*0080*/ 	.short	0x0000
        /*0082*/ 	.short	0x0000
        /*0084*/ 	.byte	0x00, 0xf0, 0x11, 0x00


	//----- nvinfo : EIATTR_SPARSE_MMA_MASK
	.align		4
.L_329:
        /*0088*/ 	.byte	0x03, 0x50
        /*008a*/ 	.short	0x0000


	//----- nvinfo : EIATTR_MAXREG_COUNT
	.align		4
        /*008c*/ 	.byte	0x03, 0x1b
        /*008e*/ 	.short	0x00ff


	//----- nvinfo : EIATTR_NUM_BARRIERS
	.align		4
        /*0090*/ 	.byte	0x02, 0x4c
        /*0092*/ 	.byte	0x01
	.zero		1


	//----- nvinfo : EIATTR_MERCURY_ISA_VERSION
	.align		4
        /*0094*/ 	.byte	0x03, 0x5f
        /*0096*/ 	.short	0x0101


	//----- nvinfo : EIATTR_VRC_CTA_INIT_COUNT
	.align		4
        /*0098*/ 	.byte	0x02, 0x4a
	.zero		1
	.zero		1


	//----- nvinfo : EIATTR_EXIT_INSTR_OFFSETS
	.align		4
        /*009c*/ 	.byte	0x04, 0x1c
        /*009e*/ 	.short	(.L_331 - .L_330)


	//   ....[0]....
.L_330:
        /*00a0*/ 	.word	0x00000960


	//   ....[1]....
        /*00a4*/ 	.word	0x000009b0


	//----- nvinfo : EIATTR_CBANK_PARAM_SIZE
	.align		4
.L_331:
        /*00a8*/ 	.byte	0x03, 0x19
        /*00aa*/ 	.short	0x0030


	//----- nvinfo : EIATTR_PARAM_CBANK
	.align		4
        /*00ac*/ 	.byte	0x04, 0x0a
        /*00ae*/ 	.short	(.L_333 - .L_332)
	.align		4
.L_332:
        /*00b0*/ 	.word	index@(.nv.constant0._Z13matmul_kernelILi8ELi4EEviiifPKfS1_fPf)
        /*00b4*/ 	.short	0x0380
        /*00b6*/ 	.short	0x0030


	//----- nvinfo : EIATTR_SW_WAR
	.align		4
.L_333:
        /*00b8*/ 	.byte	0x04, 0x36
        /*00ba*/ 	.short	(.L_335 - .L_334)
.L_334:
        /*00bc*/ 	.word	0x00000008
.L_335:


//--------------------- .nv.info._Z13matmul_kernelILi8ELi2EEviiifPKfS1_fPf --------------------------
	.section	.nv.info._Z13matmul_kernelILi8ELi2EEviiifPKfS1_fPf,"",@"SHT_CUDA_INFO"
	.sectionflags	@""
	.align	4


	//----- nvinfo : EIATTR_CUDA_API_VERSION
	.align		4
        /*0000*/ 	.byte	0x04, 0x37
        /*0002*/ 	.short	(.L_337 - .L_336)
.L_336:
        /*0004*/ 	.word	0x00000082


	//----- nvinfo : EIATTR_KPARAM_INFO
	.align		4
.L_337:
        /*0008*/ 	.byte	0x04, 0x17
        /*000a*/ 	.short	(.L_339 - .L_338)
.L_338:
        /*000c*/ 	.word	0x00000000
        /*0010*/ 	.short	0x0007
        /*0012*/ 	.short	0x0028
        /*0014*/ 	.byte	0x00, 0xf5, 0x21, 0x00


	//----- nvinfo : EIATTR_KPARAM_INFO
	.align		4
.L_339:
        /*0018*/ 	.byte	0x04, 0x17
        /*001a*/ 	.short	(.L_341 - .L_340)
.L_340:
        /*001c*/ 	.word	0x00000000
        /*0020*/ 	.short	0x0006
        /*0022*/ 	.short	0x0020
        /*0024*/ 	.byte	0x00, 0xf0, 0x11, 0x00


	//----- nvinfo : EIATTR_KPARAM_INFO
	.align		4
.L_341:
        /*0028*/ 	.byte	0x04, 0x17
        /*002a*/ 	.short	(.L_343 - .L_342)
.L_342:
        /*002c*/ 	.word	0x00000000
        /*0030*/ 	.short	0x0005
        /*0032*/ 	.short	0x0018
        /*0034*/ 	.byte	0x00, 0xf5, 0x21, 0x00


	//----- nvinfo : EIATTR_KPARAM_INFO
	.align		4
.L_343:
        /*0038*/ 	.byte	0x04, 0x17
        /*003a*/ 	.short	(.L_345 - .L_344)
.L_344:
        /*003c*/ 	.word	0x00000000
        /*0040*/ 	.short	0x0004
        /*0042*/ 	.short	0x0010
        /*0044*/ 	.byte	0x00, 0xf5, 0x21, 0x00


	//----- nvinfo : EIATTR_KPARAM_INFO
	.align		4
.L_345:
        /*0048*/ 	.byte	0x04, 0x17
        /*004a*/ 	.short	(.L_347 - .L_346)
.L_346:
        /*004c*/ 	.word	0x00000000
        /*0050*/ 	.short	0x0003
        /*0052*/ 	.short	0x000c
        /*0054*/ 	.byte	0x00, 0xf0, 0x11, 0x00


	//----- nvinfo : EIATTR_KPARAM_INFO
	.align		4
.L_347:
        /*0058*/ 	.byte	0x04, 0x17
        /*005a*/ 	.short	(.L_349 - .L_348)
.L_348:
        /*005c*/ 	.word	0x00000000
        /*0060*/ 	.short	0x0002
        /*0062*/ 	.short	0x0008
        /*0064*/ 	.byte	0x00, 0xf0, 0x11, 0x00


	//----- nvinfo : EIATTR_KPARAM_INFO
	.align		4
.L_349:
        /*0068*/ 	.byte	0x04, 0x17
        /*006a*/ 	.short	(.L_351 - .L_350)
.L_350:
        /*006c*/ 	.word	0x00000000
        /*0070*/ 	.short	0x0001
        /*0072*/ 	.short	0x0004
        /*0074*/ 	.byte	0x00, 0xf0, 0x11, 0x00


	//----- nvinfo : EIATTR_KPARAM_INFO
	.align		4
.L_351:
        /*0078*/ 	.byte	0x04, 0x17
        /*007a*/ 	.short	(.L_353 - .L_352)
.L_352:
        /*007c*/ 	.word	0x00000000
        /*0080*/ 	.short	0x0000
        /*0082*/ 	.short	0x0000
        /*0084*/ 	.byte	0x00, 0xf0, 0x11, 0x00


	//----- nvinfo : EIATTR_SPARSE_MMA_MASK
	.align		4
.L_353:
        /*0088*/ 	.byte	0x03, 0x50
        /*008a*/ 	.short	0x0000


	//----- nvinfo : EIATTR_MAXREG_COUNT
	.align		4
        /*008c*/ 	.byte	0x03, 0x1b
        /*008e*/ 	.short	0x00ff


	//----- nvinfo : EIATTR_NUM_BARRIERS
	.align		4
        /*0090*/ 	.byte	0x02, 0x4c
        /*0092*/ 	.byte	0x01
	.zero		1


	//----- nvinfo : EIATTR_MERCURY_ISA_VERSION
	.align		4
        /*0094*/ 	.byte	0x03, 0x5f
        /*0096*/ 	.short	0x0101


	//----- nvinfo : EIATTR_VRC_CTA_INIT_COUNT
	.align		4
        /*0098*/ 	.byte	0x02, 0x4a
	.zero		1
	.zero		1


	//----- nvinfo : EIATTR_EXIT_INSTR_OFFSETS
	.align		4
        /*009c*/ 	.byte	0x04, 0x1c
        /*009e*/ 	.short	(.L_355 - .L_354)


	//   ....[0]....
.L_354:
        /*00a0*/ 	.word	0x00000620


	//   ....[1]....
        /*00a4*/ 	.word	0x00000670


	//----- nvinfo : EIATTR_CBANK_PARAM_SIZE
	.align		4
.L_355:
        /*00a8*/ 	.byte	0x03, 0x19
        /*00aa*/ 	.short	0x0030


	//----- nvinfo : EIATTR_PARAM_CBANK
	.align		4
        /*00ac*/ 	.byte	0x04, 0x0a
        /*00ae*/ 	.short	(.L_357 - .L_356)
	.align		4
.L_356:
        /*00b0*/ 	.word	index@(.nv.constant0._Z13matmul_kernelILi8ELi2EEviiifPKfS1_fPf)
        /*00b4*/ 	.short	0x0380
        /*00b6*/ 	.short	0x0030


	//----- nvinfo : EIATTR_SW_WAR
	.align		4
.L_357:
        /*00b8*/ 	.byte	0x04, 0x36
        /*00ba*/ 	.short	(.L_359 - .L_358)
.L_358:
        /*00bc*/ 	.word	0x00000008
.L_359:


//--------------------- .nv.callgraph             --------------------------
	.section	.nv.callgraph,"",@"SHT_CUDA_CALLGRAPH"
	.align	4
	.sectionentsize	8
	.align		4
        /*0000*/ 	.word	0x00000000
	.align		4
        /*0004*/ 	.word	0xffffffff
	.align		4
        /*0008*/ 	.word	0x00000000
	.align		4
        /*000c*/ 	.word	0xfffffffe
	.align		4
        /*0010*/ 	.word	0x00000000
	.align		4
        /*0014*/ 	.word	0xfffffffd
	.align		4
        /*0018*/ 	.word	0x00000000
	.align		4
        /*001c*/ 	.word	0xfffffffc


//--------------------- .text._Z13matmul_kernelILi64ELi2EEviiifPKfS1_fPf --------------------------
	.section	.text._Z13matmul_kernelILi64ELi2EEviiifPKfS1_fPf,"ax",@progbits
	.align	128
        .global         _Z13matmul_kernelILi64ELi2EEviiifPKfS1_fPf
        .type           _Z13matmul_kernelILi64ELi2EEviiifPKfS1_fPf,@function
        .size           _Z13matmul_kernelILi64ELi2EEviiifPKfS1_fPf,(.L_x_42 - _Z13matmul_kernelILi64ELi2EEviiifPKfS1_fPf)
        .other          _Z13matmul_kernelILi64ELi2EEviiifPKfS1_fPf,@"STO_CUDA_ENTRY STV_DEFAULT"
_Z13matmul_kernelILi64ELi2EEviiifPKfS1_fPf:
.text._Z13matmul_kernelILi64ELi2EEviiifPKfS1_fPf:
[----:B------:R-:W-:Y:S01]  /*0000*/  LDC R1, c[0x0][0x37c] ;  /* 0x0000df00ff017b82 */ /* 0x000fe20000000800 */
[----:B------:R-:W0:Y:S01]  /*0010*/  S2R R27, SR_CTAID.X ;  /* 0x00000000001b7919 */ /* 0x000e220000002500 */
[----:B------:R-:W1:Y:S01]  /*0020*/  LDCU UR4, c[0x0][0x388] ;  /* 0x00007100ff0477ac */ /* 0x000e620008000800 */
[----:B------:R-:W-:Y:S01]  /*0030*/  HFMA2 R11, -RZ, RZ, 0, 0 ;  /* 0x00000000ff0b7431 */ /* 0x000fe200000001ff */
[----:B------:R-:W-:Y:S01]  /*0040*/  MOV R7, RZ ;  /* 0x000000ff00077202 */ /* 0x000fe20000000f00 */
[----:B------:R-:W0:Y:S01]  /*0050*/  S2R R0, SR_TID.X ;  /* 0x0000000000007919 */ /* 0x000e220000002100 */
[----:B------:R-:W2:Y:S01]  /*0060*/  LDCU.64 UR8, c[0x0][0x358] ;  /* 0x00006b00ff0877ac */ /* 0x000ea20008000a00 */
[----:B------:R-:W3:Y:S01]  /*0070*/  S2R R3, SR_CTAID.Y ;  /* 0x0000000000037919 */ /* 0x000ee20000002600 */
[----:B------:R-:W3:Y:S01]  /*0080*/  S2R R2, SR_TID.Y ;  /* 0x0000000000027919 */ /* 0x000ee20000002200 */
[----:B-1----:R-:W-:Y:S01]  /*0090*/  UISETP.GE.AND UP0, UPT, UR4, 0x1, UPT ;  /* 0x000000010400788c */ /* 0x002fe2000bf06270 */
[----:B0-----:R-:W-:-:S02]  /*00a0*/  LEA R27, R27, R0, 0x6 ;  /* 0x000000001b1b7211 */ /* 0x001fc400078e30ff */
[----:B---3--:R-:W-:-:S06]  /*00b0*/  LEA R26, R3, R2, 0x7 ;  /* 0x00000002031a7211 */ /* 0x008fcc00078e38ff */
[----:B--2---:R-:W-:Y:S05]  /*00c0*/  BRA.U !UP0, `(.L_x_0) ;  /* 0x00000009089c7547 */ /* 0x004fea000b800000 */
[----:B------:R-:W0:Y:S01]  /*00d0*/  S2UR UR6, SR_CgaCtaId ;  /* 0x00000000000679c3 */ /* 0x000e220000008800 */
[----:B------:R-:W-:Y:S01]  /*00e0*/  UMOV UR4, 0x400 ;  /* 0x0000040000047882 */ /* 0x000fe20000000000 */
[----:B------:R-:W-:Y:S01]  /*00f0*/  IADD3 R23, PT, PT, R26, 0x40, RZ ;  /* 0x000000401a177810 */ /* 0x000fe20007ffe0ff */
[----:B------:R-:W-:Y:S01]  /*0100*/  UIADD3 UR5, UPT, UPT, UR4, 0x8000, URZ ;  /* 0x0000800004057890 */ /* 0x000fe2000fffe0ff */
[----:B------:R-:W-:Y:S01]  /*0110*/  MOV R11, RZ ;  /* 0x000000ff000b7202 */ /* 0x000fe20000000f00 */
[----:B0-----:R-:W-:Y:S02]  /*0120*/  ULEA UR4, UR6, UR4, 0x18 ;  /* 0x0000000406047291 */ /* 0x001fe4000f8ec0ff */
[----:B------:R-:W-:-:S04]  /*0130*/  ULEA UR5, UR6, UR5, 0x18 ;  /* 0x0000000506057291 */ /* 0x000fc8000f8ec0ff */
[----:B------:R-:W-:Y:S02]  /*0140*/  LEA R3, R0, UR4, 0x2 ;  /* 0x0000000400037c11 */ /* 0x000fe4000f8e10ff */
[C---:B------:R-:W-:Y:S01]  /*0150*/  LEA R22, R2.reuse, UR4, 0x8 ;  /* 0x0000000402167c11 */ /* 0x040fe2000f8e40ff */
[----:B------:R-:W-:Y:S01]  /*0160*/  UMOV UR4, URZ ;  /* 0x000000ff00047c82 */ /* 0x000fe20008000000 */
[----:B------:R-:W-:Y:S02]  /*0170*/  LEA R25, R2, UR5, 0x8 ;  /* 0x0000000502197c11 */ /* 0x000fe4000f8e40ff */
[----:B------:R-:W-:Y:S02]  /*0180*/  LEA R21, R0, UR5, 0x2 ;  /* 0x0000000500157c11 */ /* 0x000fe4000f8e10ff */
[----:B------:R-:W-:Y:S02]  /*0190*/  LEA R24, R2, R3, 0x8 ;  /* 0x0000000302187211 */ /* 0x000fe400078e40ff */
[----:B------:R-:W-:-:S02]  /*01a0*/  IADD3 R22, PT, PT, R22, 0x4000, RZ ;  /* 0x0000400016167810 */ /* 0x000fc40007ffe0ff */
[----:B------:R-:W-:Y:S02]  /*01b0*/  LEA R25, R0, R25, 0x2 ;  /* 0x0000001900197211 */ /* 0x000fe400078e10ff */
[----:B------:R-:W-:-:S07]  /*01c0*/  IADD3 R21, PT, PT, R21, 0x400, RZ ;  /* 0x0000040015157810 */ /* 0x000fce0007ffe0ff */
.L_x_2:
[----:B------:R-:W0:Y:S01]  /*01d0*/  LDCU UR7, c[0x0][0x388] ;  /* 0x00007100ff0777ac */ /* 0x000e220008000800 */
[----:B------:R-:W-:Y:S02]  /*01e0*/  IADD3 R15, PT, PT, R0, UR4, RZ ;  /* 0x00000004000f7c10 */ /* 0x000fe4000fffe0ff */
[----:B------:R-:W-:Y:S01]  /*01f0*/  IADD3 R6, PT, PT, R2, UR4, RZ ;  /* 0x0000000402067c10 */ /* 0x000fe2000fffe0ff */
[----:B------:R-:W1:Y:S01]  /*0200*/  LDCU UR5, c[0x0][0x380] ;  /* 0x00007000ff0577ac */ /* 0x000e620008000800 */
[----:B------:R-:W2:Y:S01]  /*0210*/  LDCU UR6, c[0x0][0x384] ;  /* 0x00007080ff0677ac */ /* 0x000ea20008000800 */
[C---:B0-----:R-:W-:Y:S02]  /*0220*/  ISETP.GE.AND P1, PT, R15.reuse, UR7, PT ;  /* 0x000000070f007c0c */ /* 0x041fe4000bf26270 */
[----:B------:R-:W-:Y:S02]  /*0230*/  ISETP.GE.AND P2, PT, R15, UR7, PT ;  /* 0x000000070f007c0c */ /* 0x000fe4000bf46270 */
[----:B------:R-:W-:-:S02]  /*0240*/  ISETP.GE.U32.AND P0, PT, R6, UR7, PT ;  /* 0x0000000706007c0c */ /* 0x000fc4000bf06070 */
[----:B-1----:R-:W-:Y:S02]  /*0250*/  ISETP.LT.AND P1, PT, R26, UR5, !P1 ;  /* 0x000000051a007c0c */ /* 0x002fe4000cf21270 */
[----:B------:R-:W-:Y:S02]  /*0260*/  ISETP.GE.OR P2, PT, R23, UR5, P2 ;  /* 0x0000000517007c0c */ /* 0x000fe40009746670 */
[----:B--2---:R-:W-:-:S09]  /*0270*/  ISETP.GE.OR P0, PT, R27, UR6, P0 ;  /* 0x000000061b007c0c */ /* 0x004fd20008706670 */
[----:B------:R-:W0:Y:S01]  /*0280*/  @P1 LDC.64 R4, c[0x0][0x390] ;  /* 0x0000e400ff041b82 */ /* 0x000e220000000a00 */
[--C-:B------:R-:W-:Y:S02]  /*0290*/  @P1 IMAD R3, R26, UR7, R15.reuse ;  /* 0x000000071a031c24 */ /* 0x100fe4000f8e020f */
[----:B------:R-:W-:Y:S02]  /*02a0*/  @!P2 IMAD R15, R23, UR7, R15 ;  /* 0x00000007170fac24 */ /* 0x000fe4000f8e020f */
[----:B------:R-:W-:-:S03]  /*02b0*/  @!P0 IMAD R17, R6, UR6, R27 ;  /* 0x0000000606118c24 */ /* 0x000fc6000f8e021b */
[----:B------:R-:W1:Y:S08]  /*02c0*/  @!P2 LDC.64 R12, c[0x0][0x390] ;  /* 0x0000e400ff0cab82 */ /* 0x000e700000000a00 */
[----:B------:R-:W2:Y:S01]  /*02d0*/  @!P0 LDC.64 R8, c[0x0][0x398] ;  /* 0x0000e600ff088b82 */ /* 0x000ea20000000a00 */
[----:B0-----:R-:W-:-:S06]  /*02e0*/  @P1 IMAD.WIDE R4, R3, 0x4, R4 ;  /* 0x0000000403041825 */ /* 0x001fcc00078e0204 */
[----:B------:R-:W3:Y:S01]  /*02f0*/  @P1 LDG.E R5, desc[UR8][R4.64] ;  /* 0x0000000804051981 */ /* 0x000ee2000c1e1900 */
[----:B-1----:R-:W-:-:S06]  /*0300*/  @!P2 IMAD.WIDE R12, R15, 0x4, R12 ;  /* 0x000000040f0ca825 */ /* 0x002fcc00078e020c */
[----:B------:R-:W4:Y:S01]  /*0310*/  @!P2 LDG.E R13, desc[UR8][R12.64] ;  /* 0x000000080c0da981 */ /* 0x000f22000c1e1900 */
[----:B--2---:R-:W-:-:S06]  /*0320*/  @!P0 IMAD.WIDE.U32 R8, R17, 0x4, R8 ;  /* 0x0000000411088825 */ /* 0x004fcc00078e0008 */
[----:B------:R-:W2:Y:S01]  /*0330*/  @!P0 LDG.E R8, desc[UR8][R8.64] ;  /* 0x0000000808088981 */ /* 0x000ea2000c1e1900 */
[----:B------:R-:W-:Y:S02]  /*0340*/  MOV R20, R21 ;  /* 0x0000001500147202 */ /* 0x000fe40000000f00 */
[----:B------:R-:W-:Y:S01]  /*0350*/  MOV R3, R22 ;  /* 0x0000001600037202 */ /* 0x000fe20000000f00 */
[----:B------:R-:W-:Y:S01]  /*0360*/  UMOV UR5, 0x4000 ;  /* 0x0000400000057882 */ /* 0x000fe20000000000 */
[----:B---3--:R0:W-:Y:S04]  /*0370*/  @P1 STS [R24], R5 ;  /* 0x0000000518001388 */ /* 0x0081e80000000800 */
[----:B----4-:R0:W-:Y:S04]  /*0380*/  @!P2 STS [R24+0x4000], R13 ;  /* 0x0040000d1800a388 */ /* 0x0101e80000000800 */
[----:B--2---:R0:W-:Y:S01]  /*0390*/  @!P0 STS [R25], R8 ;  /* 0x0000000819008388 */ /* 0x0041e20000000800 */
[----:B------:R-:W-:Y:S06]  /*03a0*/  BAR.SYNC.DEFER_BLOCKING 0x0 ;  /* 0x0000000000007b1d */ /* 0x000fec0000010000 */
.L_x_1:
[----:B------:R-:W-:Y:S01]  /*03b0*/  LDS R4, [R20+-0x400] ;  /* 0xfffc000014047984 */ /* 0x000fe20000000800 */
[----:B------:R-:W-:-:S03]  /*03c0*/  UIADD3 UR5, UPT, UPT, UR5, 0x80, URZ ;  /* 0x0000008005057890 */ /* 0x000fc6000fffe0ff */
[----:B0-----:R-:W0:Y:S01]  /*03d0*/  LDS.128 R12, [R3+-0x4000] ;  /* 0xffc00000030c7984 */ /* 0x001e220000000c00 */
[----:B------:R-:W-:-:S03]  /*03e0*/  UISETP.NE.AND UP0, UPT, UR5, 0x4100, UPT ;  /* 0x000041000500788c */ /* 0x000fc6000bf05270 */
[----:B------:R-:W1:Y:S04]  /*03f0*/  LDS.128 R16, [R3] ;  /* 0x0000000003107984 */ /* 0x000e680000000c00 */
[----:B------:R-:W2:Y:S04]  /*0400*/  LDS R9, [R20+-0x300] ;  /* 0xfffd000014097984 */ /* 0x000ea80000000800 */
[----:B------:R-:W3:Y:S04]  /*0410*/  LDS R5, [R20+-0x200] ;  /* 0xfffe000014057984 */ /* 0x000ee80000000800 */
[----:B------:R-:W4:Y:S01]  /*0420*/  LDS R28, [R20+-0x100] ;  /* 0xffff0000141c7984 */ /* 0x000f220000000800 */
[C---:B0-----:R-:W-:Y:S01]  /*0430*/  FFMA R12, R4.reuse, R12, R7 ;  /* 0x0000000c040c7223 */ /* 0x041fe20000000007 */
[----:B-1----:R-:W-:-:S03]  /*0440*/  FFMA R16, R4, R16, R11 ;  /* 0x0000001004107223 */ /* 0x002fc6000000000b */
[C---:B--2---:R-:W-:Y:S01]  /*0450*/  FFMA R12, R9.reuse, R13, R12 ;  /* 0x0000000d090c7223 */ /* 0x044fe2000000000c */
[----:B------:R-:W-:Y:S01]  /*0460*/  FFMA R17, R9, R17, R16 ;  /* 0x0000001109117223 */ /* 0x000fe20000000010 */
[----:B------:R-:W-:Y:S02]  /*0470*/  LDS R13, [R20] ;  /* 0x00000000140d7984 */ /* 0x000fe40000000800 */
[C---:B---3--:R-:W-:Y:S01]  /*0480*/  FFMA R29, R5.reuse, R14, R12 ;  /* 0x0000000e051d7223 */ /* 0x048fe2000000000c */
[----:B------:R-:W-:Y:S01]  /*0490*/  FFMA R18, R5, R18, R17 ;  /* 0x0000001205127223 */ /* 0x000fe20000000011 */
[----:B------:R-:W0:Y:S02]  /*04a0*/  LDS.128 R8, [R3+0x10] ;  /* 0x0000100003087984 */ /* 0x000e240000000c00 */
[C---:B----4-:R-:W-:Y:S01]  /*04b0*/  FFMA R14, R28.reuse, R15, R29 ;  /* 0x0000000f1c0e7223 */ /* 0x050fe2000000001d */
[----:B------:R-:W-:Y:S01]  /*04c0*/  FFMA R19, R28, R19, R18 ;  /* 0x000000131c137223 */ /* 0x000fe20000000012 */
[----:B------:R-:W1:Y:S04]  /*04d0*/  LDS.128 R4, [R3+-0x3ff0] ;  /* 0xffc0100003047984 */ /* 0x000e680000000c00 */
[----:B------:R-:W2:Y:S04]  /*04e0*/  LDS R12, [R20+0x100] ;  /* 0x00010000140c7984 */ /* 0x000ea80000000800 */
[----:B------:R-:W3:Y:S04]  /*04f0*/  LDS R15, [R20+0x200] ;  /* 0x00020000140f7984 */ /* 0x000ee80000000800 */
[----:B------:R-:W4:Y:S01]  /*0500*/  LDS R28, [R20+0x300] ;  /* 0x00030000141c7984 */ /* 0x000f220000000800 */
[C---:B0-----:R-:W-:Y:S01]  /*0510*/  FFMA R8, R13.reuse, R8, R19 ;  /* 0x000000080d087223 */ /* 0x041fe20000000013 */
[----:B-1----:R-:W-:-:S04]  /*0520*/  FFMA R17, R13, R4, R14 ;  /* 0x000000040d117223 */ /* 0x002fc8000000000e */
[C---:B--2---:R-:W-:Y:S01]  /*0530*/  FFMA R4, R12.reuse, R5, R17 ;  /* 0x000000050c047223 */ /* 0x044fe20000000011 */
[----:B------:R-:W-:Y:S01]  /*0540*/  FFMA R9, R12, R9, R8 ;  /* 0x000000090c097223 */ /* 0x000fe20000000008 */
[----:B------:R-:W-:Y:S02]  /*0550*/  LDS R5, [R20+0x400] ;  /* 0x0004000014057984 */ /* 0x000fe40000000800 */
        /* <DEDUP_REMOVED lines=10> */
[----:B-1----:R-:W-:-:S02]  /*0600*/  FFMA R9, R5, R12, R6 ;  /* 0x0000000c05097223 */ /* 0x002fc40000000006 */
[----:B------:R-:W-:Y:S02]  /*0610*/  LDS R12, [R20+0x900] ;  /* 0x00090000140c7984 */ /* 0x000fe40000000800 */
        /* <DEDUP_REMOVED lines=10> */
[----:B------:R-:W3:Y:S01]  /*06c0*/  LDS R28, [R20+0xb00] ;  /* 0x000b0000141c7984 */ /* 0x000ee20000000800 */
[C---:B0-----:R-:W-:Y:S01]  /*06d0*/  FFMA R8, R13.reuse, R8, R19 ;  /* 0x000000080d087223 */ /* 0x041fe20000000013 */
[----:B-1----:R-:W-:-:S03]  /*06e0*/  FFMA R17, R13, R4, R14 ;  /* 0x000000040d117223 */ /* 0x002fc6000000000e */
[C---:B------:R-:W-:Y:S01]  /*06f0*/  FFMA R9, R12.reuse, R9, R8 ;  /* 0x000000090c097223 */ /* 0x040fe20000000008 */
[----:B------:R-:W-:-:S03]  /*0700*/  FFMA R4, R12, R5, R17 ;  /* 0x000000050c047223 */ /* 0x000fc60000000011 */
[C---:B--2---:R-:W-:Y:S01]  /*0710*/  FFMA R10, R15.reuse, R10, R9 ;  /* 0x0000000a0f0a7223 */ /* 0x044fe20000000009 */
[----:B------:R-:W-:Y:S01]  /*0720*/  LDS R5, [R20+0xc00] ;  /* 0x000c000014057984 */ /* 0x000fe20000000800 */
[----:B------:R-:W-:Y:S02]  /*0730*/  FFMA R29, R15, R6, R4 ;  /* 0x000000060f1d7223 */ /* 0x000fe40000000004 */
[C---:B---3--:R-:W-:Y:S01]  /*0740*/  FFMA R11, R28.reuse, R11, R10 ;  /* 0x0000000b1c0b7223 */ /* 0x048fe2000000000a */
[----:B------:R-:W0:Y:S01]  /*0750*/  LDS.128 R16, [R3+-0x3fc0] ;  /* 0xffc0400003107984 */ /* 0x000e220000000c00 */
[----:B------:R-:W-:-:S03]  /*0760*/  FFMA R6, R28, R7, R29 ;  /* 0x000000071c067223 */ /* 0x000fc6000000001d */
[----:B------:R-:W1:Y:S04]  /*0770*/  LDS.128 R12, [R3+0x40] ;  /* 0x00004000030c7984 */ /* 0x000e680000000c00 */
[----:B------:R-:W2:Y:S04]  /*0780*/  LDS R4, [R20+0xd00] ;  /* 0x000d000014047984 */ /* 0x000ea80000000800 */
[----:B------:R-:W3:Y:S04]  /*0790*/  LDS R7, [R20+0xe00] ;  /* 0x000e000014077984 */ /* 0x000ee80000000800 */
[----:B------:R-:W4:Y:S01]  /*07a0*/  LDS R28, [R20+0xf00] ;  /* 0x000f0000141c7984 */ /* 0x000f220000000800 */
[C---:B0-----:R-:W-:Y:S01]  /*07b0*/  FFMA R9, R5.reuse, R16, R6 ;  /* 0x0000001005097223 */ /* 0x041fe20000000006 */
[----:B-1----:R-:W-:-:S03]  /*07c0*/  FFMA R12, R5, R12, R11 ;  /* 0x0000000c050c7223 */ /* 0x002fc6000000000b */
[C---:B--2---:R-:W-:Y:S01]  /*07d0*/  FFMA R6, R4.reuse, R17, R9 ;  /* 0x0000001104067223 */ /* 0x044fe20000000009 */
[----:B------:R-:W-:Y:S01]  /*07e0*/  FFMA R13, R4, R13, R12 ;  /* 0x0000000d040d7223 */ /* 0x000fe2000000000c */
[----:B------:R-:W-:Y:S02]  /*07f0*/  LDS.128 R8, [R3+-0x3fb0] ;  /* 0xffc0500003087984 */ /* 0x000fe40000000c00 */
[C---:B---3--:R-:W-:Y:S01]  /*0800*/  FFMA R17, R7.reuse, R18, R6 ;  /* 0x0000001207117223 */ /* 0x048fe20000000006 */
[----:B------:R-:W-:Y:S01]  /*0810*/  FFMA R14, R7, R14, R13 ;  /* 0x0000000e070e7223 */ /* 0x000fe2000000000d */
[----:B------:R-:W-:Y:S02]  /*0820*/  LDS R12, [R20+0x1100] ;  /* 0x00110000140c7984 */ /* 0x000fe40000000800 */
[C---:B----4-:R-:W-:Y:S01]  /*0830*/  FFMA R16, R28.reuse, R19, R17 ;  /* 0x000000131c107223 */ /* 0x050fe20000000011 */
[----:B------:R-:W-:Y:S01]  /*0840*/  FFMA R15, R28, R15, R14 ;  /* 0x0000000f1c0f7223 */ /* 0x000fe2000000000e */
[----:B------:R-:W0:Y:S04]  /*0850*/  LDS R13, [R20+0x1000] ;  /* 0x00100000140d7984 */ /* 0x000e280000000800 */
[----:B------:R-:W1:Y:S04]  /*0860*/  LDS.128 R4, [R3+0x50] ;  /* 0x0000500003047984 */ /* 0x000e680000000c00 */
[----:B------:R-:W2:Y:S04]  /*0870*/  LDS R17, [R20+0x1200] ;  /* 0x0012000014117984 */ /* 0x000ea80000000800 */
[----:B------:R-:W3:Y:S01]  /*0880*/  LDS R28, [R20+0x1300] ;  /* 0x00130000141c7984 */ /* 0x000ee20000000800 */
[C---:B0-----:R-:W-:Y:S01]  /*0890*/  FFMA R19, R13.reuse, R8, R16 ;  /* 0x000000080d137223 */ /* 0x041fe20000000010 */
[----:B-1----:R-:W-:-:S03]  /*08a0*/  FFMA R4, R13, R4, R15 ;  /* 0x000000040d047223 */ /* 0x002fc6000000000f */
[C---:B------:R-:W-:Y:S02]  /*08b0*/  FFMA R8, R12.reuse, R9, R19 ;  /* 0x000000090c087223 */ /* 0x040fe40000000013 */
[----:B------:R-:W-:Y:S01]  /*08c0*/  LDS R9, [R20+0x1400] ;  /* 0x0014000014097984 */ /* 0x000fe20000000800 */
[----:B------:R-:W-:Y:S01]  /*08d0*/  FFMA R5, R12, R5, R4 ;  /* 0x000000050c057223 */ /* 0x000fe20000000004 */
[C---:B--2---:R-:W-:Y:S02]  /*08e0*/  FFMA R29, R17.reuse, R10, R8 ;  /* 0x0000000a111d7223 */ /* 0x044fe40000000008 */
[----:B------:R-:W0:Y:S01]  /*08f0*/  LDS.128 R12, [R3+0x60] ;  /* 0x00006000030c7984 */ /* 0x000e220000000c00 */
[----:B------:R-:W-:Y:S01]  /*0900*/  FFMA R6, R17, R6, R5 ;  /* 0x0000000611067223 */ /* 0x000fe20000000005 */
[C---:B---3--:R-:W-:Y:S02]  /*0910*/  FFMA R8, R28.reuse, R11, R29 ;  /* 0x0000000b1c087223 */ /* 0x048fe4000000001d */
[----:B------:R-:W1:Y:S01]  /*0920*/  LDS.128 R16, [R3+-0x3fa0] ;  /* 0xffc0600003107984 */ /* 0x000e620000000c00 */
[----:B------:R-:W-:-:S03]  /*0930*/  FFMA R11, R28, R7, R6 ;  /* 0x000000071c0b7223 */ /* 0x000fc60000000006 */
[----:B------:R-:W2:Y:S04]  /*0940*/  LDS R4, [R20+0x1500] ;  /* 0x0015000014047984 */ /* 0x000ea80000000800 */
[----:B------:R-:W3:Y:S04]  /*0950*/  LDS R5, [R20+0x1600] ;  /* 0x0016000014057984 */ /* 0x000ee80000000800 */
[----:B------:R-:W4:Y:S01]  /*0960*/  LDS R28, [R20+0x1700] ;  /* 0x00170000141c7984 */ /* 0x000f220000000800 */
[C---:B0-----:R-:W-:Y:S01]  /*0970*/  FFMA R12, R9.reuse, R12, R11 ;  /* 0x0000000c090c7223 */ /* 0x041fe2000000000b */
[----:B-1----:R-:W-:-:S02]  /*0980*/  FFMA R7, R9, R16, R8 ;  /* 0x0000001009077223 */ /* 0x002fc40000000008 */
[----:B------:R-:W-:Y:S02]  /*0990*/  LDS.128 R8, [R3+0x70] ;  /* 0x0000700003087984 */ /* 0x000fe40000000c00 */
[C---:B--2---:R-:W-:Y:S01]  /*09a0*/  FFMA R6, R4.reuse, R17, R7 ;  /* 0x0000001104067223 */ /* 0x044fe20000000007 */
[----:B------:R-:W-:Y:S02]  /*09b0*/  FFMA R13, R4, R13, R12 ;  /* 0x0000000d040d7223 */ /* 0x000fe4000000000c */
[----:B------:R-:W-:Y:S01]  /*09c0*/  LDS R12, [R20+0x1900] ;  /* 0x00190000140c7984 */ /* 0x000fe20000000800 */
[C---:B---3--:R-:W-:Y:S01]  /*09d0*/  FFMA R17, R5.reuse, R18, R6 ;  /* 0x0000001205117223 */ /* 0x048fe20000000006 */
[----:B------:R-:W-:Y:S02]  /*09e0*/  FFMA R14, R5, R14, R13 ;  /* 0x0000000e050e7223 */ /* 0x000fe4000000000d */
[----:B------:R-:W0:Y:S01]  /*09f0*/  LDS R13, [R20+0x1800] ;  /* 0x00180000140d7984 */ /* 0x000e220000000800 */
[C---:B----4-:R-:W-:Y:S01]  /*0a00*/  FFMA R16, R28.reuse, R19, R17 ;  /* 0x000000131c107223 */ /* 0x050fe20000000011 */
[----:B------:R-:W-:-:S02]  /*0a10*/  FFMA R17, R28, R15, R14 ;  /* 0x0000000f1c117223 */ /* 0x000fc4000000000e */
[----:B------:R1:W2:Y:S04]  /*0a20*/  LDS.128 R4, [R3+-0x3f90] ;  /* 0xffc0700003047984 */ /* 0x0002a80000000c00 */
[----:B------:R-:W3:Y:S04]  /*0a30*/  LDS R15, [R20+0x1a00] ;  /* 0x001a0000140f7984 */ /* 0x000ee80000000800 */
[----:B------:R4:W5:Y:S01]  /*0a40*/  LDS R14, [R20+0x1b00] ;  /* 0x001b0000140e7984 */ /* 0x0009620000000800 */
[----:B-1----:R-:W-:Y:S02]  /*0a50*/  IADD3 R3, PT, PT, R3, 0x80, RZ ;  /* 0x0000008003037810 */ /* 0x002fe40007ffe0ff */
[----:B----4-:R-:W-:Y:S01]  /*0a60*/  IADD3 R20, PT, PT, R20, 0x2000, RZ ;  /* 0x0000200014147810 */ /* 0x010fe20007ffe0ff */
[C---:B0-----:R-:W-:Y:S01]  /*0a70*/  FFMA R8, R13.reuse, R8, R17 ;  /* 0x000000080d087223 */ /* 0x041fe20000000011 */
[----:B--2---:R-:W-:-:S03]  /*0a80*/  FFMA R19, R13, R4, R16 ;  /* 0x000000040d137223 */ /* 0x004fc60000000010 */
[C---:B------:R-:W-:Y:S01]  /*0a90*/  FFMA R9, R12.reuse, R9, R8 ;  /* 0x000000090c097223 */ /* 0x040fe20000000008 */
[----:B------:R-:W-:-:S03]  /*0aa0*/  FFMA R4, R12, R5, R19 ;  /* 0x000000050c047223 */ /* 0x000fc60000000013 */
[C---:B---3--:R-:W-:Y:S01]  /*0ab0*/  FFMA R10, R15.reuse, R10, R9 ;  /* 0x0000000a0f0a7223 */ /* 0x048fe20000000009 */
[----:B------:R-:W-:-:S03]  /*0ac0*/  FFMA R5, R15, R6, R4 ;  /* 0x000000060f057223 */ /* 0x000fc60000000004 */
[C---:B-----5:R-:W-:Y:S01]  /*0ad0*/  FFMA R11, R14.reuse, R11, R10 ;  /* 0x0000000b0e0b7223 */ /* 0x060fe2000000000a */
[----:B------:R-:W-:Y:S01]  /*0ae0*/  FFMA R7, R14, R7, R5 ;  /* 0x000000070e077223 */ /* 0x000fe20000000005 */
[----:B------:R-:W-:Y:S06]  /*0af0*/  BRA.U UP0, `(.L_x_1) ;  /* 0xfffffff9002c7547 */ /* 0x000fec000b83ffff */
[----:B------:R-:W-:Y:S01]  /*0b00*/  BAR.SYNC.DEFER_BLOCKING 0x0 ;  /* 0x0000000000007b1d */ /* 0x000fe20000010000 */
[----:B------:R-:W-:-:S04]  /*0b10*/  UIADD3 UR4, UPT, UPT, UR4, 0x40, URZ ;  /* 0x0000004004047890 */ /* 0x000fc8000fffe0ff */
[----:B------:R-:W-:-:S09]  /*0b20*/  UISETP.GE.AND UP0, UPT, UR4, UR7, UPT ;  /* 0x000000070400728c */ /* 0x000fd2000bf06270 */
[----:B------:R-:W-:Y:S05]  /*0b30*/  BRA.U !UP0, `(.L_x_2) ;  /* 0xfffffff508a47547 */ /* 0x000fea000b83ffff */
.L_x_0:
[----:B------:R-:W0:Y:S01]  /*0b40*/  LDCU.64 UR4, c[0x0][0x380] ;  /* 0x00007000ff0477ac */ /* 0x000e220008000a00 */
[C---:B------:R-:W-:Y:S02]  /*0b50*/  IADD3 R0, PT, PT, R26.reuse, 0x40, RZ ;  /* 0x000000401a007810 */ /* 0x040fe40007ffe0ff */
[----:B0-----:R-:W-:Y:S02]  /*0b60*/  ISETP.GE.AND P0, PT, R26, UR4, PT ;  /* 0x000000041a007c0c */ /* 0x001fe4000bf06270 */
[----:B------:R-:W-:Y:S02]  /*0b70*/  ISETP.GE.AND P1, PT, R0, UR4, PT ;  /* 0x0000000400007c0c */ /* 0x000fe4000bf26270 */
[C---:B------:R-:W-:Y:S02]  /*0b80*/  ISETP.LT.AND P0, PT, R27.reuse, UR5, !P0 ;  /* 0x000000051b007c0c */ /* 0x040fe4000c701270 */
[----:B------:R-:W-:-:S11]  /*0b90*/  ISETP.GE.OR P1, PT, R27, UR5, P1 ;  /* 0x000000051b007c0c */ /* 0x000fd60008f26670 */
[----:B------:R-:W0:Y:S01]  /*0ba0*/  @P0 LDC.64 R2, c[0x0][0x3a8] ;  /* 0x0000ea00ff020b82 */ /* 0x000e220000000a00 */
[----:B------:R-:W-:-:S04]  /*0bb0*/  @P0 IMAD R5, R26, UR5, R27 ;  /* 0x000000051a050c24 */ /* 0x000fc8000f8e021b */
[----:B0-----:R-:W-:-:S05]  /*0bc0*/  @P0 IMAD.WIDE R2, R5, 0x4, R2 ;  /* 0x0000000405020825 */ /* 0x001fca00078e0202 */
[----:B------:R0:W-:Y:S01]  /*0bd0*/  @P0 STG.E desc[UR8][R2.64], R7 ;  /* 0x0000000702000986 */ /* 0x0001e2000c101908 */
[----:B------:R-:W-:Y:S05]  /*0be0*/  @P1 EXIT ;  /* 0x000000000000194d */ /* 0x000fea0003800000 */
[----:B0-----:R-:W0:Y:S01]  /*0bf0*/  LDC.64 R2, c[0x0][0x3a8] ;  /* 0x0000ea00ff027b82 */ /* 0x001e220000000a00 */
[----:B------:R-:W-:-:S04]  /*0c00*/  IMAD R27, R0, UR5, R27 ;  /* 0x00000005001b7c24 */ /* 0x000fc8000f8e021b */
[----:B0-----:R-:W-:-:S05]  /*0c10*/  IMAD.WIDE R2, R27, 0x4, R2 ;  /* 0x000000041b027825 */ /* 0x001fca00078e0202 */
[----:B------:R-:W-:Y:S01]  /*0c20*/  STG.E desc[UR8][R2.64], R11 ;  /* 0x0000000b02007986 */ /* 0x000fe2000c101908 */
[----:B------:R-:W-:Y:S05]  /*0c30*/  EXIT ;  /* 0x000000000000794d */ /* 0x000fea0003800000 */
.L_x_3:
[----:B------:R-:W-:-:S00]  /*0c40*/  BRA `(.L_x_3) ;  /* 0xfffffffc00fc7947 */ /* 0x000fc0000383ffff */
[----:B------:R-:W-:-:S00]  /*0c50*/  NOP ;  /* 0x0000000000007918 */ /* 0x000fc00000000000 */
        /* <DEDUP_REMOVED lines=10> */
.L_x_42:


//--------------------- .text._Z13matmul_kernelILi32ELi8EEviiifPKfS1_fPf --------------------------
	.section	.text._Z13matmul_kernelILi32ELi8EEviiifPKfS1_fPf,"ax",@progbits
	.align	128
        .global         _Z13matmul_kernelILi32ELi8EEviiifPKfS1_fPf
        .type           _Z13matmul_kernelILi32ELi8EEviiifPKfS1_fPf,@function
        .size           _Z13matmul_kernelILi32ELi8EEviiifPKfS1_fPf,(.L_x_43 - _Z13matmul_kernelILi32ELi8EEviiifPKfS1_fPf)
        .other          _Z13matmul_kernelILi32ELi8EEviiifPKfS1_fPf,@"STO_CUDA_ENTRY STV_DEFAULT"
_Z13matmul_kernelILi32ELi8EEviiifPKfS1_fPf:
.text._Z13matmul_kernelILi32ELi8EEviiifPKfS1_fPf:
[----:B------:R-:W-:Y:S01]  /*0000*/  LDC R1, c[0x0][0x37c] ;  /* 0x0000df00ff017b82 */ /* 0x000fe20000000800 */
[----:B------:R-:W0:Y:S01]  /*0010*/  S2R R43, SR_CTAID.X ;  /* 0x00000000002b7919 */ /* 0x000e220000002500 */
[----:B------:R-:W1:Y:S01]  /*0020*/  LDCU UR4, c[0x0][0x388] ;  /* 0x00007100ff0477ac */ /* 0x000e620008000800 */
[----:B------:R-:W-:Y:S01]  /*0030*/  HFMA2 R41, -RZ, RZ, 0, 0 ;  /* 0x00000000ff297431 */ /* 0x000fe200000001ff */
[----:B------:R-:W-:Y:S01]  /*0040*/  CS2R R32, SRZ ;  /* 0x0000000000207805 */ /* 0x000fe2000001ff00 */
[----:B------:R-:W0:Y:S01]  /*0050*/  S2R R2, SR_TID.X ;  /* 0x0000000000027919 */ /* 0x000e220000002100 */
[----:B------:R-:W-:Y:S01]  /*0060*/  HFMA2 R26, -RZ, RZ, 0, 0 ;  /* 0x00000000ff1a7431 */ /* 0x000fe200000001ff */
[----:B------:R-:W-:Y:S02]  /*0070*/  MOV R24, RZ ;  /* 0x000000ff00187202 */ /* 0x000fe40000000f00 */
[----:B------:R-:W-:Y:S01]  /*0080*/  CS2R R20, SRZ ;  /* 0x0000000000147805 */ /* 0x000fe2000001ff00 */
[----:B------:R-:W2:Y:S01]  /*0090*/  S2R R3, SR_CTAID.Y ;  /* 0x0000000000037919 */ /* 0x000ea20000002600 */
[----:B------:R-:W-:Y:S01]  /*00a0*/  MOV R16, RZ ;  /* 0x000000ff00107202 */ /* 0x000fe20000000f00 */
[----:B------:R-:W3:Y:S01]  /*00b0*/  LDCU.64 UR8, c[0x0][0x358] ;  /* 0x00006b00ff0877ac */ /* 0x000ee20008000a00 */
[----:B------:R-:W2:Y:S01]  /*00c0*/  S2R R0, SR_TID.Y ;  /* 0x0000000000007919 */ /* 0x000ea20000002200 */
[----:B-1----:R-:W-:Y:S01]  /*00d0*/  UISETP.GE.AND UP0, UPT, UR4, 0x1, UPT ;  /* 0x000000010400788c */ /* 0x002fe2000bf06270 */
[----:B0-----:R-:W-:-:S02]  /*00e0*/  LEA R43, R43, R2, 0x5 ;  /* 0x000000022b2b7211 */ /* 0x001fc400078e28ff */
[----:B--2---:R-:W-:-:S06]  /*00f0*/  LEA R40, R3, R0, 0x8 ;  /* 0x0000000003287211 */ /* 0x004fcc00078e40ff */
[----:B---3--:R-:W-:Y:S05]  /*0100*/  BRA.U !UP0, `(.L_x_4) ;  /* 0x0000000908387547 */ /* 0x008fea000b800000 */
[----:B------:R-:W0:Y:S01]  /*0110*/  S2UR UR5, SR_CgaCtaId ;  /* 0x00000000000579c3 */ /* 0x000e220000008800 */
[----:B------:R-:W-:Y:S01]  /*0120*/  UMOV UR4, 0x400 ;  /* 0x0000040000047882 */ /* 0x000fe20000000000 */
[----:B------:R-:W-:Y:S01]  /*0130*/  MOV R41, RZ ;  /* 0x000000ff00297202 */ /* 0x000fe20000000f00 */
[----:B0-----:R-:W-:-:S06]  /*0140*/  ULEA UR4, UR5, UR4, 0x18 ;  /* 0x0000000405047291 */ /* 0x001fcc000f8ec0ff */
[----:B------:R-:W-:Y:S01]  /*0150*/  LEA R39, R2, UR4, 0x2 ;  /* 0x0000000402277c11 */ /* 0x000fe2000f8e10ff */
[----:B------:R-:W-:-:S03]  /*0160*/  UMOV UR4, URZ ;  /* 0x000000ff00047c82 */ /* 0x000fc60008000000 */
[----:B------:R-:W-:-:S07]  /*0170*/  LEA R39, R0, R39, 0x7 ;  /* 0x0000002700277211 */ /* 0x000fce00078e38ff */
.L_x_6:
[----:B------:R-:W0:Y:S01]  /*0180*/  LDCU UR10, c[0x0][0x388] ;  /* 0x00007100ff0a77ac */ /* 0x000e220008000800 */
[----:B------:R-:W-:Y:S02]  /*0190*/  IADD3 R3, PT, PT, R2, UR4, RZ ;  /* 0x0000000402037c10 */ /* 0x000fe4000fffe0ff */
[C---:B------:R-:W-:Y:S01]  /*01a0*/  IADD3 R10, PT, PT, R40.reuse, 0x40, RZ ;  /* 0x00000040280a7810 */ /* 0x040fe20007ffe0ff */
[----:B------:R-:W1:Y:S01]  /*01b0*/  LDCU UR5, c[0x0][0x380] ;  /* 0x00007000ff0577ac */ /* 0x000e620008000800 */
[----:B------:R-:W-:Y:S01]  /*01c0*/  IADD3 R8, PT, PT, R40, 0x20, RZ ;  /* 0x0000002028087810 */ /* 0x000fe20007ffe0ff */
[----:B------:R-:W2:Y:S01]  /*01d0*/  LDCU UR6, c[0x0][0x384] ;  /* 0x00007080ff0677ac */ /* 0x000ea20008000800 */
[----:B0-----:R-:W-:-:S04]  /*01e0*/  ISETP.GE.AND P2, PT, R3, UR10, PT ;  /* 0x0000000a03007c0c */ /* 0x001fc8000bf46270 */
[----:B-1----:R-:W-:Y:S02]  /*01f0*/  ISETP.GE.OR P1, PT, R10, UR5, P2 ;  /* 0x000000050a007c0c */ /* 0x002fe40009726670 */
[----:B------:R-:W-:-:S11]  /*0200*/  ISETP.GE.OR P0, PT, R8, UR5, P2 ;  /* 0x0000000508007c0c */ /* 0x000fd60009706670 */
[----:B------:R-:W0:Y:S01]  /*0210*/  @!P1 LDC.64 R4, c[0x0][0x390] ;  /* 0x0000e400ff049b82 */ /* 0x000e220000000a00 */
[--C-:B------:R-:W-:Y:S02]  /*0220*/  @!P1 IMAD R11, R10, UR10, R3.reuse ;  /* 0x0000000a0a0b9c24 */ /* 0x100fe4000f8e0203 */
[----:B------:R-:W-:-:S05]  /*0230*/  @!P0 IMAD R9, R8, UR10, R3 ;  /* 0x0000000a08098c24 */ /* 0x000fca000f8e0203 */
[----:B------:R-:W1:Y:S01]  /*0240*/  @!P0 LDC.64 R6, c[0x0][0x390] ;  /* 0x0000e400ff068b82 */ /* 0x000e620000000a00 */
[----:B0-----:R-:W-:-:S06]  /*0250*/  @!P1 IMAD.WIDE R4, R11, 0x4, R4 ;  /* 0x000000040b049825 */ /* 0x001fcc00078e0204 */
[----:B------:R-:W3:Y:S01]  /*0260*/  @!P1 LDG.E R4, desc[UR8][R4.64] ;  /* 0x0000000804049981 */ /* 0x000ee2000c1e1900 */
[----:B-1----:R-:W-:-:S06]  /*0270*/  @!P0 IMAD.WIDE R6, R9, 0x4, R6 ;  /* 0x0000000409068825 */ /* 0x002fcc00078e0206 */
[----:B------:R-:W4:Y:S01]  /*0280*/  @!P0 LDG.E R6, desc[UR8][R6.64] ;  /* 0x0000000806068981 */ /* 0x000f22000c1e1900 */
[C---:B------:R-:W-:Y:S02]  /*0290*/  IADD3 R38, PT, PT, R40.reuse, 0x80, RZ ;  /* 0x0000008028267810 */ /* 0x040fe40007ffe0ff */
[----:B------:R-:W-:Y:S02]  /*02a0*/  IADD3 R36, PT, PT, R40, 0x60, RZ ;  /* 0x0000006028247810 */ /* 0x000fe40007ffe0ff */
[----:B------:R-:W-:Y:S02]  /*02b0*/  ISETP.GE.OR P4, PT, R38, UR5, P2 ;  /* 0x0000000526007c0c */ /* 0x000fe40009786670 */
[----:B------:R-:W-:Y:S02]  /*02c0*/  IADD3 R34, PT, PT, R40, 0xa0, RZ ;  /* 0x000000a028227810 */ /* 0x000fe40007ffe0ff */
[----:B------:R-:W-:Y:S02]  /*02d0*/  IADD3 R22, PT, PT, R0, UR4, RZ ;  /* 0x0000000400167c10 */ /* 0x000fe4000fffe0ff */
[----:B------:R-:W-:-:S02]  /*02e0*/  ISETP.GE.OR P3, PT, R36, UR5, P2 ;  /* 0x0000000524007c0c */ /* 0x000fc40009766670 */
[C---:B------:R-:W-:Y:S02]  /*02f0*/  IADD3 R30, PT, PT, R40.reuse, 0xc0, RZ ;  /* 0x000000c0281e7810 */ /* 0x040fe40007ffe0ff */
[----:B------:R-:W-:Y:S02]  /*0300*/  IADD3 R28, PT, PT, R40, 0xe0, RZ ;  /* 0x000000e0281c7810 */ /* 0x000fe40007ffe0ff */
[----:B------:R-:W-:Y:S02]  /*0310*/  ISETP.GE.OR P5, PT, R34, UR5, P2 ;  /* 0x0000000522007c0c */ /* 0x000fe400097a6670 */
[----:B------:R-:W-:Y:S02]  /*0320*/  ISETP.GE.OR P6, PT, R30, UR5, P2 ;  /* 0x000000051e007c0c */ /* 0x000fe400097c6670 */
[----:B------:R-:W-:-:S03]  /*0330*/  ISETP.GE.OR P2, PT, R28, UR5, P2 ;  /* 0x000000051c007c0c */ /* 0x000fc60009746670 */
[----:B------:R-:W0:Y:S08]  /*0340*/  @!P3 LDC.64 R12, c[0x0][0x390] ;  /* 0x0000e400ff0cbb82 */ /* 0x000e300000000a00 */
[----:B------:R-:W1:Y:S08]  /*0350*/  @!P5 LDC.64 R10, c[0x0][0x390] ;  /* 0x0000e400ff0adb82 */ /* 0x000e700000000a00 */
[----:B------:R-:W5:Y:S01]  /*0360*/  @!P6 LDC.64 R8, c[0x0][0x390] ;  /* 0x0000e400ff08eb82 */ /* 0x000f620000000a00 */
[----:B------:R-:W-:-:S02]  /*0370*/  @!P4 IMAD R23, R38, UR10, R3 ;  /* 0x0000000a2617cc24 */ /* 0x000fc4000f8e0203 */
[--C-:B------:R-:W-:Y:S02]  /*0380*/  @!P3 IMAD R17, R36, UR10, R3.reuse ;  /* 0x0000000a2411bc24 */ /* 0x100fe4000f8e0203 */
[----:B------:R-:W-:Y:S02]  /*0390*/  @!P6 IMAD R25, R30, UR10, R3 ;  /* 0x0000000a1e19ec24 */ /* 0x000fe4000f8e0203 */
[----:B0-----:R-:W-:-:S04]  /*03a0*/  @!P3 IMAD.WIDE R12, R17, 0x4, R12 ;  /* 0x00000004110cb825 */ /* 0x001fc800078e020c */
[----:B------:R-:W-:Y:S02]  /*03b0*/  @!P2 IMAD R17, R28, UR10, R3 ;  /* 0x0000000a1c11ac24 */ /* 0x000fe4000f8e0203 */
[----:B------:R-:W2:Y:S01]  /*03c0*/  @!P3 LDG.E R12, desc[UR8][R12.64] ;  /* 0x000000080c0cb981 */ /* 0x000ea2000c1e1900 */
[----:B-----5:R-:W-:-:S06]  /*03d0*/  @!P6 IMAD.WIDE R8, R25, 0x4, R8 ;  /* 0x000000041908e825 */ /* 0x020fcc00078e0208 */
[----:B------:R-:W5:Y:S04]  /*03e0*/  @!P6 LDG.E R8, desc[UR8][R8.64] ;  /* 0x000000080808e981 */ /* 0x000f68000c1e1900 */
[----:B---3--:R0:W-:Y:S01]  /*03f0*/  @!P1 STS [R39+0x2000], R4 ;  /* 0x0020000427009388 */ /* 0x0081e20000000800 */
[----:B------:R-:W-:-:S03]  /*0400*/  ISETP.GE.AND P1, PT, R3, UR10, PT ;  /* 0x0000000a03007c0c */ /* 0x000fc6000bf26270 */
[----:B----4-:R3:W-:Y:S01]  /*0410*/  @!P0 STS [R39+0x1000], R6 ;  /* 0x0010000627008388 */ /* 0x0107e20000000800 */
[----:B------:R-:W-:Y:S01]  /*0420*/  ISETP.GE.U32.AND P0, PT, R22, UR10, PT ;  /* 0x0000000a16007c0c */ /* 0x000fe2000bf06070 */
[----:B0-----:R-:W0:Y:S01]  /*0430*/  @!P2 LDC.64 R4, c[0x0][0x390] ;  /* 0x0000e400ff04ab82 */ /* 0x001e220000000a00 */
[----:B------:R-:W-:Y:S02]  /*0440*/  ISETP.LT.AND P1, PT, R40, UR5, !P1 ;  /* 0x0000000528007c0c */ /* 0x000fe4000cf21270 */
[----:B--2---:R-:W-:-:S05]  /*0450*/  ISETP.GE.OR P0, PT, R43, UR6, P0 ;  /* 0x000000062b007c0c */ /* 0x004fca0008706670 */
[----:B---3--:R-:W2:Y:S08]  /*0460*/  @!P4 LDC.64 R6, c[0x0][0x390] ;  /* 0x0000e400ff06cb82 */ /* 0x008eb00000000a00 */
[----:B------:R-:W3:Y:S08]  /*0470*/  @P1 LDC.64 R18, c[0x0][0x390] ;  /* 0x0000e400ff121b82 */ /* 0x000ef00000000a00 */
[----:B------:R-:W4:Y:S01]  /*0480*/  @!P0 LDC.64 R14, c[0x0][0x398] ;  /* 0x0000e600ff0e8b82 */ /* 0x000f220000000a00 */
[----:B--2---:R-:W-:-:S04]  /*0490*/  @!P4 IMAD.WIDE R6, R23, 0x4, R6 ;  /* 0x000000041706c825 */ /* 0x004fc800078e0206 */
[--C-:B------:R-:W-:Y:S02]  /*04a0*/  @!P5 IMAD R23, R34, UR10, R3.reuse ;  /* 0x0000000a2217dc24 */ /* 0x100fe4000f8e0203 */
[----:B------:R-:W-:Y:S01]  /*04b0*/  @P1 IMAD R3, R40, UR10, R3 ;  /* 0x0000000a28031c24 */ /* 0x000fe2000f8e0203 */
[----:B------:R2:W2:Y:S01]  /*04c0*/  @!P4 LDG.E R6, desc[UR8][R6.64] ;  /* 0x000000080606c981 */ /* 0x0004a2000c1e1900 */
[----:B-1----:R-:W-:-:S04]  /*04d0*/  @!P5 IMAD.WIDE R10, R23, 0x4, R10 ;  /* 0x00000004170ad825 */ /* 0x002fc800078e020a */
[----:B------:R-:W-:Y:S02]  /*04e0*/  @!P0 IMAD R23, R22, UR6, R43 ;  /* 0x0000000616178c24 */ /* 0x000fe4000f8e022b */
[----:B---3--:R-:W-:Y:S01]  /*04f0*/  @P1 IMAD.WIDE R18, R3, 0x4, R18 ;  /* 0x0000000403121825 */ /* 0x008fe200078e0212 */
[----:B------:R-:W3:Y:S03]  /*0500*/  @!P5 LDG.E R10, desc[UR8][R10.64] ;  /* 0x000000080a0ad981 */ /* 0x000ee6000c1e1900 */
[----:B0-----:R-:W-:Y:S02]  /*0510*/  @!P2 IMAD.WIDE R4, R17, 0x4, R4 ;  /* 0x000000041104a825 */ /* 0x001fe400078e0204 */
[----:B------:R-:W3:Y:S02]  /*0520*/  @P1 LDG.E R18, desc[UR8][R18.64] ;  /* 0x0000000812121981 */ /* 0x000ee4000c1e1900 */
[----:B----4-:R-:W-:-:S02]  /*0530*/  @!P0 IMAD.WIDE.U32 R14, R23, 0x4, R14 ;  /* 0x00000004170e8825 */ /* 0x010fc400078e000e */
[----:B------:R-:W4:Y:S04]  /*0540*/  @!P2 LDG.E R4, desc[UR8][R4.64] ;  /* 0x000000080404a981 */ /* 0x000f28000c1e1900 */
[----:B------:R-:W4:Y:S01]  /*0550*/  @!P0 LDG.E R14, desc[UR8][R14.64] ;  /* 0x000000080e0e8981 */ /* 0x000f22000c1e1900 */
[----:B------:R-:W0:Y:S01]  /*0560*/  S2UR UR7, SR_CgaCtaId ;  /* 0x00000000000779c3 */ /* 0x000e220000008800 */
[----:B------:R-:W-:Y:S02]  /*0570*/  UMOV UR6, 0x400 ;  /* 0x0000040000067882 */ /* 0x000fe40000000000 */
[----:B------:R-:W-:Y:S01]  /*0580*/  UIADD3 UR5, UPT, UPT, UR6, 0x8000, URZ ;  /* 0x0000800006057890 */ /* 0x000fe2000fffe0ff */
[----:B------:R1:W-:Y:S04]  /*0590*/  @!P3 STS [R39+0x3000], R12 ;  /* 0x0030000c2700b388 */ /* 0x0003e80000000800 */
[----:B-----5:R1:W-:Y:S01]  /*05a0*/  @!P6 STS [R39+0x6000], R8 ;  /* 0x006000082700e388 */ /* 0x0203e20000000800 */
[----:B0-----:R-:W-:-:S06]  /*05b0*/  ULEA UR5, UR7, UR5, 0x18 ;  /* 0x0000000507057291 */ /* 0x001fcc000f8ec0ff */
[----:B------:R-:W-:-:S04]  /*05c0*/  @!P0 LEA R3, R0, UR5, 0x7 ;  /* 0x0000000500038c11 */ /* 0x000fc8000f8e38ff */
[C---:B--2---:R-:W-:Y:S01]  /*05d0*/  @!P0 LEA R7, R2.reuse, R3, 0x2 ;  /* 0x0000000302078211 */ /* 0x044fe200078e10ff */
[----:B------:R-:W-:Y:S01]  /*05e0*/  ULEA UR6, UR7, UR6, 0x18 ;  /* 0x0000000607067291 */ /* 0x000fe2000f8ec0ff */
[----:B------:R-:W-:-:S05]  /*05f0*/  LEA R3, R2, UR5, 0x2 ;  /* 0x0000000502037c11 */ /* 0x000fca000f8e10ff */
[----:B------:R-:W-:Y:S02]  /*0600*/  LEA R38, R0, UR6, 0x7 ;  /* 0x0000000600267c11 */ /* 0x000fe4000f8e38ff */
[----:B------:R-:W-:Y:S02]  /*0610*/  IADD3 R3, PT, PT, R3, 0x100, RZ ;  /* 0x0000010003037810 */ /* 0x000fe40007ffe0ff */
[----:B------:R-:W-:Y:S01]  /*0620*/  IADD3 R38, PT, PT, R38, 0x4000, RZ ;  /* 0x0000400026267810 */ /* 0x000fe20007ffe0ff */
[----:B------:R-:W-:Y:S01]  /*0630*/  UMOV UR5, 0x4000 ;  /* 0x0000400000057882 */ /* 0x000fe20000000000 */
[----:B------:R1:W-:Y:S04]  /*0640*/  @!P4 STS [R39+0x4000], R6 ;  /* 0x004000062700c388 */ /* 0x0003e80000000800 */
[----:B---3--:R1:W-:Y:S04]  /*0650*/  @!P5 STS [R39+0x5000], R10 ;  /* 0x0050000a2700d388 */ /* 0x0083e80000000800 */
[----:B------:R1:W-:Y:S04]  /*0660*/  @P1 STS [R39], R18 ;  /* 0x0000001227001388 */ /* 0x0003e80000000800 */
[----:B----4-:R1:W-:Y:S04]  /*0670*/  @!P2 STS [R39+0x7000], R4 ;  /* 0x007000042700a388 */ /* 0x0103e80000000800 */
[----:B------:R1:W-:Y:S01]  /*0680*/  @!P0 STS [R7], R14 ;  /* 0x0000000e07008388 */ /* 0x0003e20000000800 */
[----:B------:R-:W-:Y:S06]  /*0690*/  BAR.SYNC.DEFER_BLOCKING 0x0 ;  /* 0x0000000000007b1d */ /* 0x000fec0000010000 */
.L_x_5:
[----:B------:R-:W-:Y:S01]  /*06a0*/  LDS R37, [R3+-0x100] ;  /* 0xffff000003257984 */ /* 0x000fe20000000800 */
[----:B------:R-:W-:-:S03]  /*06b0*/  UIADD3 UR5, UPT, UPT, UR5, 0x10, URZ ;  /* 0x0000001005057890 */ /* 0x000fc6000fffe0ff */
[----:B-1----:R-:W0:Y:S01]  /*06c0*/  LDS.128 R4, [R38+-0x4000] ;  /* 0xffc0000026047984 */ /* 0x002e220000000c00 */
[----:B------:R-:W-:-:S03]  /*06d0*/  UISETP.NE.AND UP0, UPT, UR5, 0x4080, UPT ;  /* 0x000040800500788c */ /* 0x000fc6000bf05270 */
[----:B------:R-:W1:Y:S04]  /*06e0*/  LDS R36, [R3+-0x80] ;  /* 0xffff800003247984 */ /* 0x000e680000000800 */
[----:B------:R-:W2:Y:S04]  /*06f0*/  LDS.128 R8, [R38+-0x3000] ;  /* 0xffd0000026087984 */ /* 0x000ea80000000c00 */
[----:B------:R-:W3:Y:S04]  /*0700*/  LDS.128 R12, [R38+-0x2000] ;  /* 0xffe00000260c7984 */ /* 0x000ee80000000c00 */
[----:B------:R-:W4:Y:S01]  /*0710*/  LDS.128 R28, [R38+0x2000] ;  /* 0x00200000261c7984 */ /* 0x000f220000000c00 */
[----:B0-----:R-:W-:-:S04]  /*0720*/  FFMA R17, R37, R4, R16 ;  /* 0x0000000425117223 */ /* 0x001fc80000000010 */
[----:B-1----:R-:W-:Y:S02]  /*0730*/  FFMA R4, R36, R5, R17 ;  /* 0x0000000524047223 */ /* 0x002fe40000000011 */
[----:B------:R-:W0:Y:S01]  /*0740*/  LDS.128 R16, [R38+-0x1000] ;  /* 0xfff0000026107984 */ /* 0x000e220000000c00 */
[----:B--2---:R-:W-:-:S03]  /*0750*/  FFMA R25, R37, R8, R20 ;  /* 0x0000000825197223 */ /* 0x004fc60000000014 */
[----:B------:R-:W1:Y:S01]  /*0760*/  LDS R5, [R3] ;  /* 0x0000000003057984 */ /* 0x000e620000000800 */
[C---:B---3--:R-:W-:Y:S01]  /*0770*/  FFMA R12, R37.reuse, R12, R21 ;  /* 0x0000000c250c7223 */ /* 0x048fe20000000015 */
[C---:B------:R-:W-:Y:S02]  /*0780*/  FFMA R25, R36.reuse, R9, R25 ;  /* 0x0000000924197223 */ /* 0x040fe40000000019 */
[----:B------:R-:W2:Y:S01]  /*0790*/  LDS.128 R20, [R38] ;  /* 0x0000000026147984 */ /* 0x000ea20000000c00 */
[----:B----4-:R-:W-:Y:S01]  /*07a0*/  FFMA R28, R37, R28, R33 ;  /* 0x0000001c251c7223 */ /* 0x010fe20000000021 */
[C---:B------:R-:W-:Y:S02]  /*07b0*/  FFMA R13, R36.reuse, R13, R12 ;  /* 0x0000000d240d7223 */ /* 0x040fe4000000000c */
[----:B------:R3:W4:Y:S01]  /*07c0*/  LDS R8, [R3+0x80] ;  /* 0x0000800003087984 */ /* 0x0007220000000800 */
[----:B------:R-:W-:Y:S01]  /*07d0*/  FFMA R29, R36, R29, R28 ;  /* 0x0000001d241d7223 */ /* 0x000fe2000000001c */
[----:B---3--:R-:W-:Y:S01]  /*07e0*/  IADD3 R3, PT, PT, R3, 0x200, RZ ;  /* 0x0000020003037810 */ /* 0x008fe20007ffe0ff */
[----:B0-----:R-:W-:Y:S01]  /*07f0*/  FFMA R9, R37, R16, R26 ;  /* 0x0000001025097223 */ /* 0x001fe2000000001a */
[----:B-1----:R-:W-:-:S03]  /*0800*/  FFMA R6, R5, R6, R4 ;  /* 0x0000000605067223 */ /* 0x002fc60000000004 */
[C---:B------:R-:W-:Y:S01]  /*0810*/  FFMA R4, R36.reuse, R17, R9 ;  /* 0x0000001124047223 */ /* 0x040fe20000000009 */
[C---:B------:R-:W-:Y:S01]  /*0820*/  FFMA R10, R5.reuse, R10, R25 ;  /* 0x0000000a050a7223 */ /* 0x040fe20000000019 */
[----:B------:R-:W-:Y:S01]  /*0830*/  FFMA R14, R5, R14, R13 ;  /* 0x0000000e050e7223 */ /* 0x000fe2000000000d */
[----:B--2---:R-:W-:Y:S01]  /*0840*/  FFMA R9, R37, R20, R24 ;  /* 0x0000001425097223 */ /* 0x004fe20000000018 */
[C---:B------:R-:W-:Y:S01]  /*0850*/  FFMA R18, R5.reuse, R18, R4 ;  /* 0x0000001205127223 */ /* 0x040fe20000000004 */
[----:B------:R-:W0:Y:S01]  /*0860*/  LDS.128 R24, [R38+0x1000] ;  /* 0x0010000026187984 */ /* 0x000e220000000c00 */
[C---:B------:R-:W-:Y:S01]  /*0870*/  FFMA R30, R5.reuse, R30, R29 ;  /* 0x0000001e051e7223 */ /* 0x040fe2000000001d */
[----:B------:R-:W-:Y:S01]  /*0880*/  FFMA R4, R36, R21, R9 ;  /* 0x0000001524047223 */ /* 0x000fe20000000009 */
[C---:B----4-:R-:W-:Y:S01]  /*0890*/  FFMA R16, R8.reuse, R7, R6 ;  /* 0x0000000708107223 */ /* 0x050fe20000000006 */
[C---:B------:R-:W-:Y:S01]  /*08a0*/  FFMA R20, R8.reuse, R11, R10 ;  /* 0x0000000b08147223 */ /* 0x040fe2000000000a */
[----:B------:R-:W-:Y:S01]  /*08b0*/  FFMA R21, R8, R15, R14 ;  /* 0x0000000f08157223 */ /* 0x000fe2000000000e */
[----:B------:R-:W-:Y:S01]  /*08c0*/  FFMA R4, R5, R22, R4 ;  /* 0x0000001605047223 */ /* 0x000fe20000000004 */
[----:B0-----:R-:W-:-:S03]  /*08d0*/  FFMA R9, R37, R24, R32 ;  /* 0x0000001825097223 */ /* 0x001fc60000000020 */
[----:B------:R-:W-:Y:S01]  /*08e0*/  FFMA R24, R8, R23, R4 ;  /* 0x0000001708187223 */ /* 0x000fe20000000004 */
[----:B------:R0:W1:Y:S01]  /*08f0*/  LDS.128 R32, [R38+0x3000] ;  /* 0x0030000026207984 */ /* 0x0000620000000c00 */
[----:B------:R-:W-:Y:S01]  /*0900*/  FFMA R9, R36, R25, R9 ;  /* 0x0000001924097223 */ /* 0x000fe20000000009 */
[----:B0-----:R-:W-:Y:S01]  /*0910*/  IADD3 R38, PT, PT, R38, 0x10, RZ ;  /* 0x0000001026267810 */ /* 0x001fe20007ffe0ff */
[----:B-1----:R-:W-:-:S04]  /*0920*/  FFMA R32, R37, R32, R41 ;  /* 0x0000002025207223 */ /* 0x002fc80000000029 */
[----:B------:R-:W-:Y:S01]  /*0930*/  FFMA R33, R36, R33, R32 ;  /* 0x0000002124217223 */ /* 0x000fe20000000020 */
[C---:B------:R-:W-:Y:S01]  /*0940*/  FFMA R32, R5.reuse, R26, R9 ;  /* 0x0000001a05207223 */ /* 0x040fe20000000009 */
[C---:B------:R-:W-:Y:S02]  /*0950*/  FFMA R26, R8.reuse, R19, R18 ;  /* 0x00000013081a7223 */ /* 0x040fe40000000012 */
[----:B------:R-:W-:Y:S01]  /*0960*/  FFMA R34, R5, R34, R33 ;  /* 0x0000002205227223 */ /* 0x000fe20000000021 */
[C---:B------:R-:W-:Y:S01]  /*0970*/  FFMA R32, R8.reuse, R27, R32 ;  /* 0x0000001b08207223 */ /* 0x040fe20000000020 */
[C---:B------:R-:W-:Y:S02]  /*0980*/  FFMA R33, R8.reuse, R31, R30 ;  /* 0x0000001f08217223 */ /* 0x040fe4000000001e */
[----:B------:R-:W-:Y:S01]  /*0990*/  FFMA R41, R8, R35, R34 ;  /* 0x0000002308297223 */ /* 0x000fe20000000022 */
[----:B------:R-:W-:Y:S06]  /*09a0*/  BRA.U UP0, `(.L_x_5) ;  /* 0xfffffffd003c7547 */ /* 0x000fec000b83ffff */
[----:B------:R-:W-:Y:S01]  /*09b0*/  BAR.SYNC.DEFER_BLOCKING 0x0 ;  /* 0x0000000000007b1d */ /* 0x000fe20000010000 */
[----:B------:R-:W-:-:S04]  /*09c0*/  UIADD3 UR4, UPT, UPT, UR4, 0x20, URZ ;  /* 0x0000002004047890 */ /* 0x000fc8000fffe0ff */
[----:B------:R-:W-:-:S09]  /*09d0*/  UISETP.GE.AND UP0, UPT, UR4, UR10, UPT ;  /* 0x0000000a0400728c */ /* 0x000fd2000bf06270 */
[----:B------:R-:W-:Y:S05]  /*09e0*/  BRA.U !UP0, `(.L_x_6) ;  /* 0xfffffff508e47547 */ /* 0x000fea000b83ffff */
.L_x_4:
[----:B------:R-:W0:Y:S01]  /*09f0*/  LDCU.64 UR4, c[0x0][0x380] ;  /* 0x00007000ff0477ac */ /* 0x000e220008000a00 */
[C---:B------:R-:W-:Y:S02]  /*0a00*/  IADD3 R28, PT, PT, R40.reuse, 0x20, RZ ;  /* 0x00000020281c7810 */ /* 0x040fe40007ffe0ff */
[C---:B------:R-:W-:Y:S02]  /*0a10*/  IADD3 R30, PT, PT, R40.reuse, 0x40, RZ ;  /* 0x00000040281e7810 */ /* 0x040fe40007ffe0ff */
[C---:B------:R-:W-:Y:S02]  /*0a20*/  IADD3 R34, PT, PT, R40.reuse, 0x60, RZ ;  /* 0x0000006028227810 */ /* 0x040fe40007ffe0ff */
[C---:B------:R-:W-:Y:S02]  /*0a30*/  IADD3 R0, PT, PT, R40.reuse, 0x80, RZ ;  /* 0x0000008028007810 */ /* 0x040fe40007ffe0ff */
[C---:B------:R-:W-:Y:S02]  /*0a40*/  IADD3 R22, PT, PT, R40.reuse, 0xa0, RZ ;  /* 0x000000a028167810 */ /* 0x040fe40007ffe0ff */
[----:B------:R-:W-:-:S02]  /*0a50*/  IADD3 R18, PT, PT, R40, 0xc0, RZ ;  /* 0x000000c028127810 */ /* 0x000fc40007ffe0ff */
[----:B0-----:R-:W-:Y:S02]  /*0a60*/  ISETP.GE.AND P1, PT, R40, UR4, PT ;  /* 0x0000000428007c0c */ /* 0x001fe4000bf26270 */
[----:B------:R-:W-:Y:S02]  /*0a70*/  ISETP.GE.AND P4, PT, R28, UR4, PT ;  /* 0x000000041c007c0c */ /* 0x000fe4000bf86270 */
[C---:B------:R-:W-:Y:S02]  /*0a80*/  ISETP.LT.AND P1, PT, R43.reuse, UR5, !P1 ;  /* 0x000000052b007c0c */ /* 0x040fe4000cf21270 */
[----:B------:R-:W-:Y:S02]  /*0a90*/  ISETP.GE.OR P4, PT, R43, UR5, P4 ;  /* 0x000000052b007c0c */ /* 0x000fe4000a786670 */
[----:B------:R-:W-:Y:S02]  /*0aa0*/  ISETP.GE.AND P0, PT, R30, UR4, PT ;  /* 0x000000041e007c0c */ /* 0x000fe4000bf06270 */
[----:B------:R-:W-:-:S02]  /*0ab0*/  ISETP.GE.AND P3, PT, R34, UR4, PT ;  /* 0x0000000422007c0c */ /* 0x000fc4000bf66270 */
[C---:B------:R-:W-:Y:S02]  /*0ac0*/  ISETP.GE.OR P0, PT, R43.reuse, UR5, P0 ;  /* 0x000000052b007c0c */ /* 0x040fe40008706670 */
[----:B------:R-:W-:Y:S02]  /*0ad0*/  ISETP.GE.AND P2, PT, R0, UR4, PT ;  /* 0x0000000400007c0c */ /* 0x000fe4000bf46270 */
[C---:B------:R-:W-:Y:S01]  /*0ae0*/  ISETP.GE.OR P3, PT, R43.reuse, UR5, P3 ;  /* 0x000000052b007c0c */ /* 0x040fe20009f66670 */
[----:B------:R-:W0:Y:S01]  /*0af0*/  @P1 LDC.64 R14, c[0x0][0x3a8] ;  /* 0x0000ea00ff0e1b82 */ /* 0x000e220000000a00 */
[----:B------:R-:W-:Y:S01]  /*0b00*/  ISETP.GE.AND P6, PT, R22, UR4, PT ;  /* 0x0000000416007c0c */ /* 0x000fe2000bfc6270 */
[--C-:B------:R-:W-:Y:S01]  /*0b10*/  @P1 IMAD R17, R40, UR5, R43.reuse ;  /* 0x0000000528111c24 */ /* 0x100fe2000f8e022b */
[----:B------:R-:W-:Y:S01]  /*0b20*/  ISETP.GE.AND P5, PT, R18, UR4, PT ;  /* 0x0000000412007c0c */ /* 0x000fe2000bfa6270 */
[----:B------:R-:W-:Y:S01]  /*0b30*/  @!P4 IMAD R19, R28, UR5, R43 ;  /* 0x000000051c13cc24 */ /* 0x000fe2000f8e022b */
[----:B------:R-:W-:-:S02]  /*0b40*/  ISETP.GE.OR P2, PT, R43, UR5, P2 ;  /* 0x000000052b007c0c */ /* 0x000fc40009746670 */
[C---:B------:R-:W-:Y:S01]  /*0b50*/  ISETP.GE.OR P6, PT, R43.reuse, UR5, P6 ;  /* 0x000000052b007c0c */ /* 0x040fe2000b7c6670 */
[----:B------:R-:W1:Y:S01]  /*0b60*/  @!P4 LDC.64 R12, c[0x0][0x3a8] ;  /* 0x0000ea00ff0ccb82 */ /* 0x000e620000000a00 */
[----:B------:R-:W-:Y:S02]  /*0b70*/  ISETP.GE.OR P5, PT, R43, UR5, P5 ;  /* 0x000000052b007c0c */ /* 0x000fe4000afa6670 */
[----:B------:R-:W-:-:S05]  /*0b80*/  IADD3 R40, PT, PT, R40, 0xe0, RZ ;  /* 0x000000e028287810 */ /* 0x000fca0007ffe0ff */
[----:B------:R-:W2:Y:S06]  /*0b90*/  @!P0 LDC.64 R2, c[0x0][0x3a8] ;  /* 0x0000ea00ff028b82 */ /* 0x000eac0000000a00 */
[----:B------:R-:W-:Y:S02]  /*0ba0*/  @!P5 IMAD R23, R18, UR5, R43 ;  /* 0x000000051217dc24 */ /* 0x000fe4000f8e022b */
[----:B------:R-:W3:Y:S01]  /*0bb0*/  @!P3 LDC.64 R4, c[0x0][0x3a8] ;  /* 0x0000ea00ff04bb82 */ /* 0x000ee20000000a00 */
[----:B0-----:R-:W-:-:S04]  /*0bc0*/  @P1 IMAD.WIDE R14, R17, 0x4, R14 ;  /* 0x00000004110e1825 */ /* 0x001fc800078e020e */
[----:B------:R-:W-:Y:S01]  /*0bd0*/  @!P0 IMAD R17, R30, UR5, R43 ;  /* 0x000000051e118c24 */ /* 0x000fe2000f8e022b */
[----:B------:R0:W-:Y:S01]  /*0be0*/  @P1 STG.E desc[UR8][R14.64], R16 ;  /* 0x000000100e001986 */ /* 0x0001e2000c101908 */
[----:B------:R-:W-:Y:S01]  /*0bf0*/  ISETP.GE.AND P1, PT, R40, UR4, PT ;  /* 0x0000000428007c0c */ /* 0x000fe2000bf26270 */
[----:B------:R-:W4:Y:S01]  /*0c00*/  @!P2 LDC.64 R10, c[0x0][0x3a8] ;  /* 0x0000ea00ff0aab82 */ /* 0x000f220000000a00 */
[----:B-1----:R-:W-:Y:S02]  /*0c10*/  @!P4 IMAD.WIDE R12, R19, 0x4, R12 ;  /* 0x00000004130cc825 */ /* 0x002fe400078e020c */
[----:B------:R-:W-:Y:S02]  /*0c20*/  ISETP.GE.OR P1, PT, R43, UR5, P1 ;  /* 0x000000052b007c0c */ /* 0x000fe40008f26670 */
[----:B------:R-:W-:Y:S01]  /*0c30*/  @!P3 IMAD R19, R34, UR5, R43 ;  /* 0x000000052213bc24 */ /* 0x000fe2000f8e022b */
[----:B------:R0:W-:Y:S02]  /*0c40*/  @!P4 STG.E desc[UR8][R12.64], R20 ;  /* 0x000000140c00c986 */ /* 0x0001e4000c101908 */
[----:B------:R-:W1:Y:S01]  /*0c50*/  @!P6 LDC.64 R8, c[0x0][0x3a8] ;  /* 0x0000ea00ff08eb82 */ /* 0x000e620000000a00 */
[----:B--2---:R-:W-:-:S04]  /*0c60*/  @!P0 IMAD.WIDE R2, R17, 0x4, R2 ;  /* 0x0000000411028825 */ /* 0x004fc800078e0202 */
[----:B------:R-:W-:Y:S01]  /*0c70*/  @!P2 IMAD R17, R0, UR5, R43 ;  /* 0x000000050011ac24 */ /* 0x000fe2000f8e022b */
[----:B------:R0:W-:Y:S02]  /*0c80*/  @!P0 STG.E desc[UR8][R2.64], R21 ;  /* 0x0000001502008986 */ /* 0x0001e4000c101908 */
[----:B------:R-:W2:Y:S01]  /*0c90*/  @!P5 LDC.64 R6, c[0x0][0x3a8] ;  /* 0x0000ea00ff06db82 */ /* 0x000ea20000000a00 */
[----:B---3--:R-:W-:-:S04]  /*0ca0*/  @!P3 IMAD.WIDE R4, R19, 0x4, R4 ;  /* 0x000000041304b825 */ /* 0x008fc800078e0204 */
[----:B------:R-:W-:Y:S01]  /*0cb0*/  @!P6 IMAD R19, R22, UR5, R43 ;  /* 0x000000051613ec24 */ /* 0x000fe2000f8e022b */
[----:B------:R0:W-:Y:S01]  /*0cc0*/  @!P3 STG.E desc[UR8][R4.64], R26 ;  /* 0x0000001a0400b986 */ /* 0x0001e2000c101908 */
[----:B----4-:R-:W-:-:S05]  /*0cd0*/  @!P2 IMAD.WIDE R10, R17, 0x4, R10 ;  /* 0x00000004110aa825 */ /* 0x010fca00078e020a */
[----:B------:R0:W-:Y:S01]  /*0ce0*/  @!P2 STG.E desc[UR8][R10.64], R24 ;  /* 0x000000180a00a986 */ /* 0x0001e2000c101908 */
[----:B-1----:R-:W-:-:S05]  /*0cf0*/  @!P6 IMAD.WIDE R8, R19, 0x4, R8 ;  /* 0x000000041308e825 */ /* 0x002fca00078e0208 */
[----:B------:R0:W-:Y:S01]  /*0d00*/  @!P6 STG.E desc[UR8][R8.64], R32 ;  /* 0x000000200800e986 */ /* 0x0001e2000c101908 */
[----:B--2---:R-:W-:-:S05]  /*0d10*/  @!P5 IMAD.WIDE R6, R23, 0x4, R6 ;  /* 0x000000041706d825 */ /* 0x004fca00078e0206 */
[----:B------:R0:W-:Y:S01]  /*0d20*/  @!P5 STG.E desc[UR8][R6.64], R33 ;  /* 0x000000210600d986 */ /* 0x0001e2000c101908 */
[----:B------:R-:W-:Y:S05]  /*0d30*/  @P1 EXIT ;  /* 0x000000000000194d */ /* 0x000fea0003800000 */
[----:B0-----:R-:W0:Y:S01]  /*0d40*/  LDC.64 R2, c[0x0][0x3a8] ;  /* 0x0000ea00ff027b82 */ /* 0x001e220000000a00 */
[----:B------:R-:W-:-:S04]  /*0d50*/  IMAD R43, R40, UR5, R43 ;  /* 0x00000005282b7c24 */ /* 0x000fc8000f8e022b */
[----:B0-----:R-:W-:-:S05]  /*0d60*/  IMAD.WIDE R2, R43, 0x4, R2 ;  /* 0x000000042b027825 */ /* 0x001fca00078e0202 */
[----:B------:R-:W-:Y:S01]  /*0d70*/  STG.E desc[UR8][R2.64], R41 ;  /* 0x0000002902007986 */ /* 0x000fe2000c101908 */
[----:B------:R-:W-:Y:S05]  /*0d80*/  EXIT ;  /* 0x000000000000794d */ /* 0x000fea0003800000 */
.L_x_7:
        /* <DEDUP_REMOVED lines=15> */
.L_x_43:


//--------------------- .text._Z13matmul_kernelILi32ELi4EEviiifPKfS1_fPf --------------------------
	.section	.text._Z13matmul_kernelILi32ELi4EEviiifPKfS1_fPf,"ax",@progbits
	.align	128
        .global         _Z13matmul_kernelILi32ELi4EEviiifPKfS1_fPf
        .type           _Z13matmul_kernelILi32ELi4EEviiifPKfS1_fPf,@function
        .size           _Z13matmul_kernelILi32ELi4EEviiifPKfS1_fPf,(.L_x_44 - _Z13matmul_kernelILi32ELi4EEviiifPKfS1_fPf)
        .other          _Z13matmul_kernelILi32ELi4EEviiifPKfS1_fPf,@"STO_CUDA_ENTRY STV_DEFAULT"
_Z13matmul_kernelILi32ELi4EEviiifPKfS1_fPf:
.text._Z13matmul_kernelILi32ELi4EEviiifPKfS1_fPf:
[----:B------:R-:W-:Y:S01]  /*0000*/  LDC R1, c[0x0][0x37c] ;  /* 0x0000df00ff017b82 */ /* 0x000fe20000000800 */
[----:B------:R-:W0:Y:S01]  /*0010*/  S2R R3, SR_CTAID.X ;  /* 0x0000000000037919 */ /* 0x000e220000002500 */
[----:B------:R-:W1:Y:S01]  /*0020*/  LDCU UR4, c[0x0][0x388] ;  /* 0x00007100ff0477ac */ /* 0x000e620008000800 */
[----:B------:R-:W-:Y:S01]  /*0030*/  HFMA2 R19, -RZ, RZ, 0, 0 ;  /* 0x00000000ff137431 */ /* 0x000fe200000001ff */
[----:B------:R-:W-:Y:S01]  /*0040*/  MOV R17, RZ ;  /* 0x000000ff00117202 */ /* 0x000fe20000000f00 */
[----:B------:R-:W0:Y:S01]  /*0050*/  S2R R0, SR_TID.X ;  /* 0x0000000000007919 */ /* 0x000e220000002100 */
[----:B------:R-:W-:Y:S01]  /*0060*/  HFMA2 R13, -RZ, RZ, 0, 0 ;  /* 0x00000000ff0d7431 */ /* 0x000fe200000001ff */
[----:B------:R-:W-:Y:S01]  /*0070*/  MOV R9, RZ ;  /* 0x000000ff00097202 */ /* 0x000fe20000000f00 */
        /* <DEDUP_REMOVED lines=9> */
[----:B------:R-:W-:Y:S02]  /*0110*/  IADD3 R25, PT, PT, R27, 0x60, RZ ;  /* 0x000000601b197810 */ /* 0x000fe40007ffe0ff */
[----:B------:R-:W-:Y:S01]  /*0120*/  MOV R19, RZ ;  /* 0x000000ff00137202 */ /* 0x000fe20000000f00 */
[----:B0-----:R-:W-:-:S06]  /*0130*/  ULEA UR4, UR5, UR4, 0x18 ;  /* 0x0000000405047291 */ /* 0x001fcc000f8ec0ff */
[----:B------:R-:W-:Y:S01]  /*0140*/  LEA R3, R0, UR4, 0x2 ;  /* 0x0000000400037c11 */ /* 0x000fe2000f8e10ff */
[----:B------:R-:W-:-:S03]  /*0150*/  UMOV UR4, URZ ;  /* 0x000000ff00047c82 */ /* 0x000fc60008000000 */
[----:B------:R-:W-:-:S07]  /*0160*/  LEA R26, R2, R3, 0x7 ;  /* 0x00000003021a7211 */ /* 0x000fce00078e38ff */
.L_x_10:
[----:B------:R-:W0:Y:S01]  /*0170*/  LDCU UR10, c[0x0][0x388] ;  /* 0x00007100ff0a77ac */ /* 0x000e220008000800 */
[----:B------:R-:W-:Y:S02]  /*0180*/  IADD3 R8, PT, PT, R0, UR4, RZ ;  /* 0x0000000400087c10 */ /* 0x000fe4000fffe0ff */
[C---:B------:R-:W-:Y:S01]  /*0190*/  IADD3 R23, PT, PT, R27.reuse, 0x20, RZ ;  /* 0x000000201b177810 */ /* 0x040fe20007ffe0ff */
[----:B------:R-:W1:Y:S01]  /*01a0*/  LDCU UR5, c[0x0][0x380] ;  /* 0x00007000ff0577ac */ /* 0x000e620008000800 */
[----:B------:R-:W-:Y:S02]  /*01b0*/  IADD3 R3, PT, PT, R2, UR4, RZ ;  /* 0x0000000402037c10 */ /* 0x000fe4000fffe0ff */
[----:B------:R-:W-:Y:S01]  /*01c0*/  IADD3 R29, PT, PT, R27, 0x40, RZ ;  /* 0x000000401b1d7810 */ /* 0x000fe20007ffe0ff */
[----:B------:R-:W2:Y:S01]  /*01d0*/  LDCU UR6, c[0x0][0x384] ;  /* 0x00007080ff0677ac */ /* 0x000ea20008000800 */
[C---:B0-----:R-:W-:Y:S02]  /*01e0*/  ISETP.GE.AND P2, PT, R8.reuse, UR10, PT ;  /* 0x0000000a08007c0c */ /* 0x041fe4000bf46270 */
[----:B------:R-:W-:-:S02]  /*01f0*/  ISETP.GE.AND P1, PT, R8, UR10, PT ;  /* 0x0000000a08007c0c */ /* 0x000fc4000bf26270 */
[----:B-1----:R-:W-:Y:S02]  /*0200*/  ISETP.GE.OR P3, PT, R23, UR5, P2 ;  /* 0x0000000517007c0c */ /* 0x002fe40009766670 */
[----:B------:R-:W-:Y:S02]  /*0210*/  ISETP.GE.U32.AND P0, PT, R3, UR10, PT ;  /* 0x0000000a03007c0c */ /* 0x000fe4000bf06070 */
[----:B------:R-:W-:Y:S02]  /*0220*/  ISETP.GE.OR P4, PT, R29, UR5, P2 ;  /* 0x000000051d007c0c */ /* 0x000fe40009786670 */
[----:B------:R-:W-:Y:S02]  /*0230*/  ISETP.LT.AND P1, PT, R27, UR5, !P1 ;  /* 0x000000051b007c0c */ /* 0x000fe4000cf21270 */
[----:B------:R-:W-:Y:S02]  /*0240*/  ISETP.GE.OR P2, PT, R25, UR5, P2 ;  /* 0x0000000519007c0c */ /* 0x000fe40009746670 */
[----:B--2---:R-:W-:-:S03]  /*0250*/  ISETP.GE.OR P0, PT, R28, UR6, P0 ;  /* 0x000000061c007c0c */ /* 0x004fc60008706670 */
[----:B------:R-:W0:Y:S01]  /*0260*/  @!P3 LDC.64 R4, c[0x0][0x390] ;  /* 0x0000e400ff04bb82 */ /* 0x000e220000000a00 */
[----:B------:R-:W-:-:S03]  /*0270*/  @!P3 IMAD R23, R23, UR10, R8 ;  /* 0x0000000a1717bc24 */ /* 0x000fc6000f8e0208 */
[----:B------:R-:W-:-:S04]  /*0280*/  @!P4 IMAD R29, R29, UR10, R8 ;  /* 0x0000000a1d1dcc24 */ /* 0x000fc8000f8e0208 */
[----:B------:R-:W1:Y:S02]  /*0290*/  @!P4 LDC.64 R6, c[0x0][0x390] ;  /* 0x0000e400ff06cb82 */ /* 0x000e640000000a00 */
[----:B------:R-:W-:-:S06]  /*02a0*/  @!P0 IMAD R3, R3, UR6, R28 ;  /* 0x0000000603038c24 */ /* 0x000fcc000f8e021c */
[----:B------:R-:W2:Y:S08]  /*02b0*/  @P1 LDC.64 R20, c[0x0][0x390] ;  /* 0x0000e400ff141b82 */ /* 0x000eb00000000a00 */
[----:B------:R-:W3:Y:S01]  /*02c0*/  @!P2 LDC.64 R10, c[0x0][0x390] ;  /* 0x0000e400ff0aab82 */ /* 0x000ee20000000a00 */
[----:B0-----:R-:W-:-:S04]  /*02d0*/  @!P3 IMAD.WIDE R4, R23, 0x4, R4 ;  /* 0x000000041704b825 */ /* 0x001fc800078e0204 */
[--C-:B------:R-:W-:Y:S02]  /*02e0*/  @P1 IMAD R23, R27, UR10, R8.reuse ;  /* 0x0000000a1b171c24 */ /* 0x100fe4000f8e0208 */
[----:B------:R-:W-:Y:S01]  /*02f0*/  @!P2 IMAD R8, R25, UR10, R8 ;  /* 0x0000000a1908ac24 */ /* 0x000fe2000f8e0208 */
[----:B------:R-:W0:Y:S01]  /*0300*/  @!P0 LDC.64 R14, c[0x0][0x398] ;  /* 0x0000e600ff0e8b82 */ /* 0x000e220000000a00 */
[----:B-1----:R-:W-:Y:S01]  /*0310*/  @!P4 IMAD.WIDE R6, R29, 0x4, R6 ;  /* 0x000000041d06c825 */ /* 0x002fe200078e0206 */
[----:B------:R-:W4:Y:S05]  /*0320*/  @!P3 LDG.E R5, desc[UR8][R4.64] ;  /* 0x000000080405b981 */ /* 0x000f2a000c1e1900 */
[----:B------:R-:W5:Y:S01]  /*0330*/  @!P4 LDG.E R7, desc[UR8][R6.64] ;  /* 0x000000080607c981 */ /* 0x000f62000c1e1900 */
[----:B--2---:R-:W-:-:S06]  /*0340*/  @P1 IMAD.WIDE R20, R23, 0x4, R20 ;  /* 0x0000000417141825 */ /* 0x004fcc00078e0214 */
[----:B------:R-:W2:Y:S01]  /*0350*/  @P1 LDG.E R21, desc[UR8][R20.64] ;  /* 0x0000000814151981 */ /* 0x000ea2000c1e1900 */
[----:B---3--:R-:W-:-:S06]  /*0360*/  @!P2 IMAD.WIDE R10, R8, 0x4, R10 ;  /* 0x00000004080aa825 */ /* 0x008fcc00078e020a */
[----:B------:R-:W3:Y:S01]  /*0370*/  @!P2 LDG.E R11, desc[UR8][R10.64] ;  /* 0x000000080a0ba981 */ /* 0x000ee2000c1e1900 */
[----:B0-----:R-:W-:-:S06]  /*0380*/  @!P0 IMAD.WIDE.U32 R14, R3, 0x4, R14 ;  /* 0x00000004030e8825 */ /* 0x001fcc00078e000e */
[----:B------:R-:W3:Y:S01]  /*0390*/  @!P0 LDG.E R14, desc[UR8][R14.64] ;  /* 0x000000080e0e8981 */ /* 0x000ee2000c1e1900 */
[----:B------:R-:W0:Y:S01]  /*03a0*/  S2UR UR7, SR_CgaCtaId ;  /* 0x00000000000779c3 */ /* 0x000e220000008800 */
[----:B------:R-:W-:Y:S02]  /*03b0*/  UMOV UR6, 0x400 ;  /* 0x0000040000067882 */ /* 0x000fe40000000000 */
[----:B------:R-:W-:-:S04]  /*03c0*/  UIADD3 UR5, UPT, UPT, UR6, 0x4000, URZ ;  /* 0x0000400006057890 */ /* 0x000fc8000fffe0ff */
[----:B0-----:R-:W-:-:S06]  /*03d0*/  ULEA UR5, UR7, UR5, 0x18 ;  /* 0x0000000507057291 */ /* 0x001fcc000f8ec0ff */
[----:B------:R-:W-:-:S04]  /*03e0*/  @!P0 LEA R3, R2, UR5, 0x7 ;  /* 0x0000000502038c11 */ /* 0x000fc8000f8e38ff */
[C---:B------:R-:W-:Y:S01]  /*03f0*/  @!P0 LEA R23, R0.reuse, R3, 0x2 ;  /* 0x0000000300178211 */ /* 0x040fe200078e10ff */
[----:B------:R-:W-:Y:S01]  /*0400*/  ULEA UR6, UR7, UR6, 0x18 ;  /* 0x0000000607067291 */ /* 0x000fe2000f8ec0ff */
[----:B------:R-:W-:-:S05]  /*0410*/  LEA R3, R0, UR5, 0x2 ;  /* 0x0000000500037c11 */ /* 0x000fca000f8e10ff */
[----:B------:R-:W-:Y:S02]  /*0420*/  LEA R24, R2, UR6, 0x7 ;  /* 0x0000000602187c11 */ /* 0x000fe4000f8e38ff */
[----:B------:R-:W-:Y:S02]  /*0430*/  IADD3 R3, PT, PT, R3, 0x200, RZ ;  /* 0x0000020003037810 */ /* 0x000fe40007ffe0ff */
[----:B------:R-:W-:Y:S01]  /*0440*/  IADD3 R24, PT, PT, R24, 0x2000, RZ ;  /* 0x0000200018187810 */ /* 0x000fe20007ffe0ff */
[----:B------:R-:W-:Y:S01]  /*0450*/  UMOV UR5, 0x2000 ;  /* 0x0000200000057882 */ /* 0x000fe20000000000 */
[----:B----4-:R0:W-:Y:S04]  /*0460*/  @!P3 STS [R26+0x1000], R5 ;  /* 0x001000051a00b388 */ /* 0x0101e80000000800 */
[----:B-----5:R0:W-:Y:S04]  /*0470*/  @!P4 STS [R26+0x2000], R7 ;  /* 0x002000071a00c388 */ /* 0x0201e80000000800 */
[----:B--2---:R0:W-:Y:S04]  /*0480*/  @P1 STS [R26], R21 ;  /* 0x000000151a001388 */ /* 0x0041e80000000800 */
[----:B---3--:R0:W-:Y:S04]  /*0490*/  @!P2 STS [R26+0x3000], R11 ;  /* 0x0030000b1a00a388 */ /* 0x0081e80000000800 */
[----:B------:R0:W-:Y:S01]  /*04a0*/  @!P0 STS [R23], R14 ;  /* 0x0000000e17008388 */ /* 0x0001e20000000800 */
[----:B------:R-:W-:Y:S06]  /*04b0*/  BAR.SYNC.DEFER_BLOCKING 0x0 ;  /* 0x0000000000007b1d */ /* 0x000fec0000010000 */
.L_x_9:
[----:B------:R-:W-:Y:S01]  /*04c0*/  LDS R18, [R3+-0x200] ;  /* 0xfffe000003127984 */ /* 0x000fe20000000800 */
[----:B------:R-:W-:-:S03]  /*04d0*/  UIADD3 UR5, UPT, UPT, UR5, 0x20, URZ ;  /* 0x0000002005057890 */ /* 0x000fc6000fffe0ff */
[----:B0-----:R-:W0:Y:S01]  /*04e0*/  LDS.128 R20, [R24+-0x2000] ;  /* 0xffe0000018147984 */ /* 0x001e220000000c00 */
[----:B------:R-:W-:-:S03]  /*04f0*/  UISETP.NE.AND UP0, UPT, UR5, 0x2080, UPT ;  /* 0x000020800500788c */ /* 0x000fc6000bf05270 */
[----:B------:R-:W1:Y:S04]  /*0500*/  LDS.128 R4, [R24+-0x1000] ;  /* 0xfff0000018047984 */ /* 0x000e680000000c00 */
[----:B------:R-:W2:Y:S01]  /*0510*/  LDS R16, [R3+-0x180] ;  /* 0xfffe800003107984 */ /* 0x000ea20000000800 */
[----:B0-----:R-:W-:-:S03]  /*0520*/  FFMA R15, R18, R20, R9 ;  /* 0x00000014120f7223 */ /* 0x001fc60000000009 */
[----:B------:R-:W0:Y:S01]  /*0530*/  LDS.128 R8, [R24] ;  /* 0x0000000018087984 */ /* 0x000e220000000c00 */
[----:B-1----:R-:W-:Y:S01]  /*0540*/  FFMA R4, R18, R4, R13 ;  /* 0x0000000412047223 */ /* 0x002fe2000000000d */
[----:B--2---:R-:W-:-:S03]  /*0550*/  FFMA R21, R16, R21, R15 ;  /* 0x0000001510157223 */ /* 0x004fc6000000000f */
[----:B------:R-:W-:Y:S01]  /*0560*/  FFMA R5, R16, R5, R4 ;  /* 0x0000000510057223 */ /* 0x000fe20000000004 */
[----:B------:R-:W1:Y:S04]  /*0570*/  LDS.128 R12, [R24+0x1000] ;  /* 0x00100000180c7984 */ /* 0x000e680000000c00 */
[----:B------:R-:W-:Y:S01]  /*0580*/  LDS R4, [R3+-0x80] ;  /* 0xffff800003047984 */ /* 0x000fe20000000800 */
[----:B0-----:R-:W-:-:S03]  /*0590*/  FFMA R17, R18, R8, R17 ;  /* 0x0000000812117223 */ /* 0x001fc60000000011 */
[----:B------:R-:W0:Y:S01]  /*05a0*/  LDS R8, [R3+-0x100] ;  /* 0xffff000003087984 */ /* 0x000e220000000800 */
[----:B------:R-:W-:Y:S01]  /*05b0*/  FFMA R9, R16, R9, R17 ;  /* 0x0000000910097223 */ /* 0x000fe20000000011 */
[----:B-1----:R-:W-:-:S04]  /*05c0*/  FFMA R12, R18, R12, R19 ;  /* 0x0000000c120c7223 */ /* 0x002fc80000000013 */
[----:B------:R-:W-:Y:S02]  /*05d0*/  FFMA R13, R16, R13, R12 ;  /* 0x0000000d100d7223 */ /* 0x000fe4000000000c */
[----:B------:R-:W-:Y:S04]  /*05e0*/  LDS.128 R16, [R24+-0x1ff0] ;  /* 0xffe0100018107984 */ /* 0x000fe80000000c00 */
[----:B------:R-:W-:Y:S01]  /*05f0*/  LDS R12, [R3+0x80] ;  /* 0x00008000030c7984 */ /* 0x000fe20000000800 */
[C---:B0-----:R-:W-:Y:S01]  /*0600*/  FFMA R21, R8.reuse, R22, R21 ;  /* 0x0000001608157223 */ /* 0x041fe20000000015 */
[C---:B------:R-:W-:Y:S01]  /*0610*/  FFMA R6, R8.reuse, R6, R5 ;  /* 0x0000000608067223 */ /* 0x040fe20000000005 */
[C---:B------:R-:W-:Y:S01]  /*0620*/  FFMA R10, R8.reuse, R10, R9 ;  /* 0x0000000a080a7223 */ /* 0x040fe20000000009 */
[----:B------:R-:W-:Y:S01]  /*0630*/  FFMA R8, R8, R14, R13 ;  /* 0x0000000e08087223 */ /* 0x000fe2000000000d */
[C---:B------:R-:W-:Y:S01]  /*0640*/  FFMA R5, R4.reuse, R23, R21 ;  /* 0x0000001704057223 */ /* 0x040fe20000000015 */
[----:B------:R-:W0:Y:S01]  /*0650*/  LDS R13, [R3] ;  /* 0x00000000030d7984 */ /* 0x000e220000000800 */
[C---:B------:R-:W-:Y:S01]  /*0660*/  FFMA R14, R4.reuse, R11, R10 ;  /* 0x0000000b040e7223 */ /* 0x040fe2000000000a */
[C---:B------:R-:W-:Y:S01]  /*0670*/  FFMA R9, R4.reuse, R7, R6 ;  /* 0x0000000704097223 */ /* 0x040fe20000000006 */
[----:B------:R-:W-:Y:S01]  /*0680*/  FFMA R15, R4, R15, R8 ;  /* 0x0000000f040f7223 */ /* 0x000fe20000000008 */
[----:B------:R-:W1:Y:S01]  /*0690*/  LDS.128 R20, [R24+-0xff0] ;  /* 0xfff0100018147984 */ /* 0x000e620000000c00 */
[----:B0-----:R-:W-:-:S03]  /*06a0*/  FFMA R11, R13, R16, R5 ;  /* 0x000000100d0b7223 */ /* 0x001fc60000000005 */
[----:B------:R-:W0:Y:S01]  /*06b0*/  LDS.128 R4, [R24+0x10] ;  /* 0x0000100018047984 */ /* 0x000e220000000c00 */
[C---:B-1----:R-:W-:Y:S01]  /*06c0*/  FFMA R20, R13.reuse, R20, R9 ;  /* 0x000000140d147223 */ /* 0x042fe20000000009 */
[C---:B------:R-:W-:Y:S02]  /*06d0*/  FFMA R17, R12.reuse, R17, R11 ;  /* 0x000000110c117223 */ /* 0x040fe4000000000b */
[----:B------:R1:W2:Y:S01]  /*06e0*/  LDS.128 R8, [R24+0x1010] ;  /* 0x0010100018087984 */ /* 0x0002a20000000c00 */
[----:B------:R-:W-:Y:S01]  /*06f0*/  FFMA R21, R12, R21, R20 ;  /* 0x000000150c157223 */ /* 0x000fe20000000014 */
[----:B-1----:R-:W-:Y:S01]  /*0700*/  IADD3 R24, PT, PT, R24, 0x20, RZ ;  /* 0x0000002018187810 */ /* 0x002fe20007ffe0ff */
[C---:B0-----:R-:W-:Y:S02]  /*0710*/  FFMA R29, R13.reuse, R4, R14 ;  /* 0x000000040d1d7223 */ /* 0x041fe4000000000e */
[----:B------:R-:W0:Y:S02]  /*0720*/  LDS R14, [R3+0x100] ;  /* 0x00010000030e7984 */ /* 0x000e240000000800 */
[C---:B------:R-:W-:Y:S01]  /*0730*/  FFMA R5, R12.reuse, R5, R29 ;  /* 0x000000050c057223 */ /* 0x040fe2000000001d */
[----:B--2---:R-:W-:Y:S01]  /*0740*/  FFMA R8, R13, R8, R15 ;  /* 0x000000080d087223 */ /* 0x004fe2000000000f */
[----:B------:R1:W2:Y:S03]  /*0750*/  LDS R4, [R3+0x180] ;  /* 0x0001800003047984 */ /* 0x0002a60000000800 */
[----:B------:R-:W-:Y:S01]  /*0760*/  FFMA R9, R12, R9, R8 ;  /* 0x000000090c097223 */ /* 0x000fe20000000008 */
[----:B-1----:R-:W-:Y:S01]  /*0770*/  IADD3 R3, PT, PT, R3, 0x400, RZ ;  /* 0x0000040003037810 */ /* 0x002fe20007ffe0ff */
[C---:B0-----:R-:W-:Y:S01]  /*0780*/  FFMA R17, R14.reuse, R18, R17 ;  /* 0x000000120e117223 */ /* 0x041fe20000000011 */
[C---:B------:R-:W-:Y:S01]  /*0790*/  FFMA R22, R14.reuse, R22, R21 ;  /* 0x000000160e167223 */ /* 0x040fe20000000015 */
[C---:B------:R-:W-:Y:S01]  /*07a0*/  FFMA R6, R14.reuse, R6, R5 ;  /* 0x000000060e067223 */ /* 0x040fe20000000005 */
[----:B------:R-:W-:Y:S01]  /*07b0*/  FFMA R10, R14, R10, R9 ;  /* 0x0000000a0e0a7223 */ /* 0x000fe20000000009 */
[C---:B--2---:R-:W-:Y:S01]  /*07c0*/  FFMA R9, R4.reuse, R19, R17 ;  /* 0x0000001304097223 */ /* 0x044fe20000000011 */
[C---:B------:R-:W-:Y:S01]  /*07d0*/  FFMA R13, R4.reuse, R23, R22 ;  /* 0x00000017040d7223 */ /* 0x040fe20000000016 */
[C---:B------:R-:W-:Y:S01]  /*07e0*/  FFMA R17, R4.reuse, R7, R6 ;  /* 0x0000000704117223 */ /* 0x040fe20000000006 */
[----:B------:R-:W-:Y:S01]  /*07f0*/  FFMA R19, R4, R11, R10 ;  /* 0x0000000b04137223 */ /* 0x000fe2000000000a */
[----:B------:R-:W-:Y:S06]  /*0800*/  BRA.U UP0, `(.L_x_9) ;  /* 0xfffffffd002c7547 */ /* 0x000fec000b83ffff */
[----:B------:R-:W-:Y:S01]  /*0810*/  BAR.SYNC.DEFER_BLOCKING 0x0 ;  /* 0x0000000000007b1d */ /* 0x000fe20000010000 */
[----:B------:R-:W-:-:S04]  /*0820*/  UIADD3 UR4, UPT, UPT, UR4, 0x20, URZ ;  /* 0x0000002004047890 */ /* 0x000fc8000fffe0ff */
[----:B------:R-:W-:-:S09]  /*0830*/  UISETP.GE.AND UP0, UPT, UR4, UR10, UPT ;  /* 0x0000000a0400728c */ /* 0x000fd2000bf06270 */
[----:B------:R-:W-:Y:S05]  /*0840*/  BRA.U !UP0, `(.L_x_10) ;  /* 0xfffffff908487547 */ /* 0x000fea000b83ffff */
.L_x_8:
[----:B------:R-:W0:Y:S01]  /*0850*/  LDCU.64 UR4, c[0x0][0x380] ;  /* 0x00007000ff0477ac */ /* 0x000e220008000a00 */
[C---:B------:R-:W-:Y:S02]  /*0860*/  IADD3 R11, PT, PT, R27.reuse, 0x20, RZ ;  /* 0x000000201b0b7810 */ /* 0x040fe40007ffe0ff */
[C---:B------:R-:W-:Y:S02]  /*0870*/  IADD3 R15, PT, PT, R27.reuse, 0x40, RZ ;  /* 0x000000401b0f7810 */ /* 0x040fe40007ffe0ff */
[C---:B------:R-:W-:Y:S02]  /*0880*/  IADD3 R21, PT, PT, R27.reuse, 0x60, RZ ;  /* 0x000000601b157810 */ /* 0x040fe40007ffe0ff */
[----:B0-----:R-:W-:Y:S02]  /*0890*/  ISETP.GE.AND P0, PT, R27, UR4, PT ;  /* 0x000000041b007c0c */ /* 0x001fe4000bf06270 */
[----:B------:R-:W-:Y:S02]  /*08a0*/  ISETP.GE.AND P1, PT, R11, UR4, PT ;  /* 0x000000040b007c0c */ /* 0x000fe4000bf26270 */
[----:B------:R-:W-:-:S02]  /*08b0*/  ISETP.GE.AND P2, PT, R15, UR4, PT ;  /* 0x000000040f007c0c */ /* 0x000fc4000bf46270 */
[C---:B------:R-:W-:Y:S02]  /*08c0*/  ISETP.LT.AND P0, PT, R28.reuse, UR5, !P0 ;  /* 0x000000051c007c0c */ /* 0x040fe4000c701270 */
[C---:B------:R-:W-:Y:S02]  /*08d0*/  ISETP.GE.OR P1, PT, R28.reuse, UR5, P1 ;  /* 0x000000051c007c0c */ /* 0x040fe40008f26670 */
[----:B------:R-:W-:Y:S02]  /*08e0*/  ISETP.GE.OR P2, PT, R28, UR5, P2 ;  /* 0x000000051c007c0c */ /* 0x000fe40009746670 */
[----:B------:R-:W-:-:S04]  /*08f0*/  ISETP.GE.AND P3, PT, R21, UR4, PT ;  /* 0x0000000415007c0c */ /* 0x000fc8000bf66270 */
[----:B------:R-:W-:-:S03]  /*0900*/  ISETP.GE.OR P3, PT, R28, UR5, P3 ;  /* 0x000000051c007c0c */ /* 0x000fc60009f66670 */
[----:B------:R-:W0:Y:S01]  /*0910*/  @P0 LDC.64 R6, c[0x0][0x3a8] ;  /* 0x0000ea00ff060b82 */ /* 0x000e220000000a00 */
[--C-:B------:R-:W-:Y:S02]  /*0920*/  @P0 IMAD R27, R27, UR5, R28.reuse ;  /* 0x000000051b1b0c24 */ /* 0x100fe4000f8e021c */
[--C-:B------:R-:W-:Y:S02]  /*0930*/  @!P1 IMAD R11, R11, UR5, R28.reuse ;  /* 0x000000050b0b9c24 */ /* 0x100fe4000f8e021c */
[----:B------:R-:W-:-:S03]  /*0940*/  @!P2 IMAD R15, R15, UR5, R28 ;  /* 0x000000050f0fac24 */ /* 0x000fc6000f8e021c */
[----:B------:R-:W1:Y:S08]  /*0950*/  @!P1 LDC.64 R4, c[0x0][0x3a8] ;  /* 0x0000ea00ff049b82 */ /* 0x000e700000000a00 */
[----:B------:R-:W2:Y:S01]  /*0960*/  @!P2 LDC.64 R2, c[0x0][0x3a8] ;  /* 0x0000ea00ff02ab82 */ /* 0x000ea20000000a00 */
[----:B0-----:R-:W-:-:S05]  /*0970*/  @P0 IMAD.WIDE R6, R27, 0x4, R6 ;  /* 0x000000041b060825 */ /* 0x001fca00078e0206 */
[----:B------:R0:W-:Y:S01]  /*0980*/  @P0 STG.E desc[UR8][R6.64], R9 ;  /* 0x0000000906000986 */ /* 0x0001e2000c101908 */
        /* <DEDUP_REMOVED lines=10> */
.L_x_11:
        /* <DEDUP_REMOVED lines=13> */
.L_x_44:


//--------------------- .text._Z13matmul_kernelILi32ELi2EEviiifPKfS1_fPf --------------------------
	.section	.text._Z13matmul_kernelILi32ELi2EEviiifPKfS1_fPf,"ax",@progbits
	.align	128
        .global         _Z13matmul_kernelILi32ELi2EEviiifPKfS1_fPf
        .type           _Z13matmul_kernelILi32ELi2EEviiifPKfS1_fPf,@function
        .size           _Z13matmul_kernelILi32ELi2EEviiifPKfS1_fPf,(.L_x_45 - _Z13matmul_kernelILi32ELi2EEviiifPKfS1_fPf)
        .other          _Z13matmul_kernelILi32ELi2EEviiifPKfS1_fPf,@"STO_CUDA_ENTRY STV_DEFAULT"
_Z13matmul_kernelILi32ELi2EEviiifPKfS1_fPf:
.text._Z13matmul_kernelILi32ELi2EEviiifPKfS1_fPf:
        /* <DEDUP_REMOVED lines=18> */
[----:B------:R-:W1:Y:S01]  /*0120*/  LDCU UR11, c[0x0][0x388] ;  /* 0x00007100ff0b77ac */ /* 0x000e620008000800 */
[----:B------:R-:W2:Y:S01]  /*0130*/  LDCU UR7, c[0x0][0x380] ;  /* 0x00007000ff0777ac */ /* 0x000ea20008000800 */
[----:B------:R-:W3:Y:S01]  /*0140*/  LDCU UR10, c[0x0][0x384] ;  /* 0x00007080ff0a77ac */ /* 0x000ee20008000800 */
[----:B0-----:R-:W-:Y:S02]  /*0150*/  ULEA UR4, UR6, UR4, 0x18 ;  /* 0x0000000406047291 */ /* 0x001fe4000f8ec0ff */
[----:B------:R-:W-:-:S04]  /*0160*/  ULEA UR5, UR6, UR5, 0x18 ;  /* 0x0000000506057291 */ /* 0x000fc8000f8ec0ff */
[----:B------:R-:W-:Y:S02]  /*0170*/  LEA R3, R0, UR4, 0x2 ;  /* 0x0000000400037c11 */ /* 0x000fe4000f8e10ff */
[C---:B------:R-:W-:Y:S02]  /*0180*/  LEA R23, R2.reuse, UR5, 0x7 ;  /* 0x0000000502177c11 */ /* 0x040fe4000f8e38ff */
[----:B------:R-:W-:Y:S02]  /*0190*/  LEA R22, R2, R3, 0x7 ;  /* 0x0000000302167211 */ /* 0x000fe400078e38ff */
[C---:B------:R-:W-:Y:S02]  /*01a0*/  LEA R3, R0.reuse, UR5, 0x2 ;  /* 0x0000000500037c11 */ /* 0x040fe4000f8e10ff */
[----:B------:R-:W-:Y:S02]  /*01b0*/  LEA R23, R0, R23, 0x2 ;  /* 0x0000001700177211 */ /* 0x000fe400078e10ff */
[----:B------:R-:W-:Y:S01]  /*01c0*/  LEA R20, R2, UR4, 0x7 ;  /* 0x0000000402147c11 */ /* 0x000fe2000f8e38ff */
[----:B-123--:R-:W-:-:S06]  /*01d0*/  UMOV UR4, URZ ;  /* 0x000000ff00047c82 */ /* 0x00efcc0008000000 */
.L_x_13:
[----:B------:R-:W-:Y:S02]  /*01e0*/  IADD3 R27, PT, PT, R0, UR4, RZ ;  /* 0x00000004001b7c10 */ /* 0x000fe4000fffe0ff */
[----:B------:R-:W-:Y:S02]  /*01f0*/  IADD3 R8, PT, PT, R2, UR4, RZ ;  /* 0x0000000402087c10 */ /* 0x000fe4000fffe0ff */
[C---:B------:R-:W-:Y:S02]  /*0200*/  ISETP.GE.AND P1, PT, R27.reuse, UR11, PT ;  /* 0x0000000b1b007c0c */ /* 0x040fe4000bf26270 */
[----:B------:R-:W-:Y:S02]  /*0210*/  ISETP.GE.AND P2, PT, R27, UR11, PT ;  /* 0x0000000b1b007c0c */ /* 0x000fe4000bf46270 */
[----:B------:R-:W-:Y:S02]  /*0220*/  ISETP.GE.U32.AND P0, PT, R8, UR11, PT ;  /* 0x0000000b08007c0c */ /* 0x000fe4000bf06070 */
[----:B------:R-:W-:-:S02]  /*0230*/  ISETP.LT.AND P1, PT, R24, UR7, !P1 ;  /* 0x0000000718007c0c */ /* 0x000fc4000cf21270 */
[----:B------:R-:W-:Y:S02]  /*0240*/  ISETP.GE.OR P2, PT, R21, UR7, P2 ;  /* 0x0000000715007c0c */ /* 0x000fe40009746670 */
[----:B------:R-:W-:-:S09]  /*0250*/  ISETP.GE.OR P0, PT, R25, UR10, P0 ;  /* 0x0000000a19007c0c */ /* 0x000fd20008706670 */
        /* <DEDUP_REMOVED lines=11> */
[----:B------:R-:W2:Y:S04]  /*0310*/  @!P0 LDG.E R6, desc[UR8][R6.64] ;  /* 0x0000000806068981 */ /* 0x000ea8000c1e1900 */
[----:B---3--:R-:W-:Y:S04]  /*0320*/  @P1 STS [R22], R5 ;  /* 0x0000000516001388 */ /* 0x008fe80000000800 */
[----:B----4-:R-:W-:Y:S04]  /*0330*/  @!P2 STS [R22+0x1000], R27 ;  /* 0x0010001b1600a388 */ /* 0x010fe80000000800 */
[----:B--2---:R-:W-:Y:S01]  /*0340*/  @!P0 STS [R23], R6 ;  /* 0x0000000617008388 */ /* 0x004fe20000000800 */
[----:B------:R-:W-:Y:S06]  /*0350*/  BAR.SYNC.DEFER_BLOCKING 0x0 ;  /* 0x0000000000007b1d */ /* 0x000fec0000010000 */
[----:B------:R-:W-:Y:S04]  /*0360*/  LDS R8, [R3] ;  /* 0x0000000003087984 */ /* 0x000fe80000000800 */
[----:B------:R-:W0:Y:S04]  /*0370*/  LDS.128 R12, [R20] ;  /* 0x00000000140c7984 */ /* 0x000e280000000c00 */
[----:B------:R-:W1:Y:S04]  /*0380*/  LDS R10, [R3+0x80] ;  /* 0x00008000030a7984 */ /* 0x000e680000000800 */
[----:B------:R-:W2:Y:S04]  /*0390*/  LDS.128 R16, [R20+0x1000] ;  /* 0x0010000014107984 */ /* 0x000ea80000000c00 */
[----:B------:R-:W3:Y:S01]  /*03a0*/  LDS R29, [R3+0x100] ;  /* 0x00010000031d7984 */ /* 0x000ee20000000800 */
[----:B0-----:R-:W-:-:S04]  /*03b0*/  FFMA R12, R8, R12, R9 ;  /* 0x0000000c080c7223 */ /* 0x001fc80000000009 */
[----:B-1----:R-:W-:Y:S02]  /*03c0*/  FFMA R4, R10, R13, R12 ;  /* 0x0000000d0a047223 */ /* 0x002fe4000000000c */
[----:B------:R-:W0:Y:S01]  /*03d0*/  LDS R12, [R3+0x180] ;  /* 0x00018000030c7984 */ /* 0x000e220000000800 */
[----:B--2---:R-:W-:-:S03]  /*03e0*/  FFMA R16, R8, R16, R11 ;  /* 0x0000001008107223 */ /* 0x004fc6000000000b */
[----:B------:R-:W-:Y:S01]  /*03f0*/  LDS R13, [R3+0x300] ;  /* 0x00030000030d7984 */ /* 0x000fe20000000800 */
[----:B------:R-:W-:Y:S01]  /*0400*/  FFMA R16, R10, R17, R16 ;  /* 0x000000110a107223 */ /* 0x000fe20000000010 */
[C---:B---3--:R-:W-:Y:S02]  /*0410*/  FFMA R27, R29.reuse, R14, R4 ;  /* 0x0000000e1d1b7223 */ /* 0x048fe40000000004 */
[----:B------:R-:W-:Y:S04]  /*0420*/  LDS R17, [R3+0x200] ;  /* 0x0002000003117984 */ /* 0x000fe80000000800 */
[----:B------:R-:W1:Y:S04]  /*0430*/  LDS.128 R4, [R20+0x10] ;  /* 0x0000100014047984 */ /* 0x000e680000000c00 */
[----:B------:R-:W2:Y:S04]  /*0440*/  LDS.128 R8, [R20+0x1010] ;  /* 0x0010100014087984 */ /* 0x000ea80000000c00 */
[----:B------:R-:W3:Y:S01]  /*0450*/  LDS R14, [R3+0x280] ;  /* 0x00028000030e7984 */ /* 0x000ee20000000800 */
[----:B------:R-:W-:Y:S01]  /*0460*/  FFMA R16, R29, R18, R16 ;  /* 0x000000121d107223 */ /* 0x000fe20000000010 */
[----:B0-----:R-:W-:-:S03]  /*0470*/  FFMA R18, R12, R15, R27 ;  /* 0x0000000f0c127223 */ /* 0x001fc6000000001b */
[----:B------:R-:W-:Y:S01]  /*0480*/  FFMA R19, R12, R19, R16 ;  /* 0x000000130c137223 */ /* 0x000fe20000000010 */
[----:B------:R-:W-:Y:S01]  /*0490*/  LDS R27, [R3+0x500] ;  /* 0x00050000031b7984 */ /* 0x000fe20000000800 */
[----:B-1----:R-:W-:-:S03]  /*04a0*/  FFMA R15, R17, R4, R18 ;  /* 0x00000004110f7223 */ /* 0x002fc60000000012 */
[----:B------:R-:W0:Y:S01]  /*04b0*/  LDS R4, [R3+0x380] ;  /* 0x0003800003047984 */ /* 0x000e220000000800 */
[----:B--2---:R-:W-:-:S03]  /*04c0*/  FFMA R8, R17, R8, R19 ;  /* 0x0000000811087223 */ /* 0x004fc60000000013 */
[----:B------:R-:W-:Y:S01]  /*04d0*/  LDS.128 R16, [R20+0x20] ;  /* 0x0000200014107984 */ /* 0x000fe20000000c00 */
[C---:B---3--:R-:W-:Y:S01]  /*04e0*/  FFMA R12, R14.reuse, R5, R15 ;  /* 0x000000050e0c7223 */ /* 0x048fe2000000000f */
[----:B------:R-:W-:Y:S02]  /*04f0*/  FFMA R9, R14, R9, R8 ;  /* 0x000000090e097223 */ /* 0x000fe40000000008 */
[----:B------:R-:W1:Y:S01]  /*0500*/  LDS R5, [R3+0x400] ;  /* 0x0004000003057984 */ /* 0x000e620000000800 */
[C---:B------:R-:W-:Y:S01]  /*0510*/  FFMA R29, R13.reuse, R6, R12 ;  /* 0x000000060d1d7223 */ /* 0x040fe2000000000c */
[----:B------:R-:W-:Y:S02]  /*0520*/  FFMA R10, R13, R10, R9 ;  /* 0x0000000a0d0a7223 */ /* 0x000fe40000000009 */
[----:B------:R-:W2:Y:S04]  /*0530*/  LDS R6, [R3+0x480] ;  /* 0x0004800003067984 */ /* 0x000ea80000000800 */
[----:B------:R-:W3:Y:S01]  /*0540*/  LDS.128 R12, [R20+0x1020] ;  /* 0x00102000140c7984 */ /* 0x000ee20000000c00 */
[C---:B0-----:R-:W-:Y:S01]  /*0550*/  FFMA R8, R4.reuse, R7, R29 ;  /* 0x0000000704087223 */ /* 0x041fe2000000001d */
[----:B------:R-:W-:-:S03]  /*0560*/  FFMA R11, R4, R11, R10 ;  /* 0x0000000b040b7223 */ /* 0x000fc6000000000a */
[----:B-1----:R-:W-:-:S04]  /*0570*/  FFMA R7, R5, R16, R8 ;  /* 0x0000001005077223 */ /* 0x002fc80000000008 */
[----:B--2---:R-:W-:Y:S02]  /*0580*/  FFMA R8, R6, R17, R7 ;  /* 0x0000001106087223 */ /* 0x004fe40000000007 */
[----:B------:R-:W-:Y:S01]  /*0590*/  LDS R17, [R3+0x700] ;  /* 0x0007000003117984 */ /* 0x000fe20000000800 */
[----:B---3--:R-:W-:-:S03]  /*05a0*/  FFMA R4, R5, R12, R11 ;  /* 0x0000000c05047223 */ /* 0x008fc6000000000b */
[----:B------:R-:W0:Y:S01]  /*05b0*/  LDS R12, [R3+0x580] ;  /* 0x00058000030c7984 */ /* 0x000e220000000800 */
[C---:B------:R-:W-:Y:S01]  /*05c0*/  FFMA R29, R27.reuse, R18, R8 ;  /* 0x000000121b1d7223 */ /* 0x040fe20000000008 */
[----:B------:R-:W-:Y:S02]  /*05d0*/  FFMA R16, R6, R13, R4 ;  /* 0x0000000d06107223 */ /* 0x000fe40000000004 */
[----:B------:R-:W-:Y:S04]  /*05e0*/  LDS R13, [R3+0x600] ;  /* 0x00060000030d7984 */ /* 0x000fe80000000800 */
[----:B------:R-:W1:Y:S01]  /*05f0*/  LDS.128 R4, [R20+0x30] ;  /* 0x0000300014047984 */ /* 0x000e620000000c00 */
[----:B------:R-:W-:-:S03]  /*0600*/  FFMA R16, R27, R14, R16 ;  /* 0x0000000e1b107223 */ /* 0x000fc60000000010 */
[----:B------:R-:W2:Y:S04]  /*0610*/  LDS.128 R8, [R20+0x1030] ;  /* 0x0010300014087984 */ /* 0x000ea80000000c00 */
[----:B------:R-:W3:Y:S04]  /*0620*/  LDS R14, [R3+0x680] ;  /* 0x00068000030e7984 */ /* 0x000ee80000000800 */
[----:B------:R-:W-:Y:S01]  /*0630*/  LDS R27, [R3+0x900] ;  /* 0x00090000031b7984 */ /* 0x000fe20000000800 */
[C---:B0-----:R-:W-:Y:S01]  /*0640*/  FFMA R18, R12.reuse, R19, R29 ;  /* 0x000000130c127223 */ /* 0x041fe2000000001d */
[----:B------:R-:W-:-:S03]  /*0650*/  FFMA R15, R12, R15, R16 ;  /* 0x0000000f0c0f7223 */ /* 0x000fc60000000010 */
[C---:B-1----:R-:W-:Y:S02]  /*0660*/  FFMA R19, R13.reuse, R4, R18 ;  /* 0x000000040d137223 */ /* 0x042fe40000000012 */
[----:B------:R-:W0:Y:S01]  /*0670*/  LDS R4, [R3+0x780] ;  /* 0x0007800003047984 */ /* 0x000e220000000800 */
[----:B--2---:R-:W-:Y:S01]  /*0680*/  FFMA R8, R13, R8, R15 ;  /* 0x000000080d087223 */ /* 0x004fe2000000000f */
[----:B---3--:R-:W-:-:S03]  /*0690*/  FFMA R16, R14, R5, R19 ;  /* 0x000000050e107223 */ /* 0x008fc60000000013 */
[----:B------:R-:W-:Y:S01]  /*06a0*/  FFMA R9, R14, R9, R8 ;  /* 0x000000090e097223 */ /* 0x000fe20000000008 */
[----:B------:R-:W-:Y:S04]  /*06b0*/  LDS R5, [R3+0x800] ;  /* 0x0008000003057984 */ /* 0x000fe80000000800 */
[----:B------:R-:W1:Y:S01]  /*06c0*/  LDS.128 R12, [R20+0x40] ;  /* 0x00004000140c7984 */ /* 0x000e620000000c00 */
[C---:B------:R-:W-:Y:S01]  /*06d0*/  FFMA R29, R17.reuse, R6, R16 ;  /* 0x00000006111d7223 */ /* 0x040fe20000000010 */
[----:B------:R-:W-:Y:S02]  /*06e0*/  FFMA R10, R17, R10, R9 ;  /* 0x0000000a110a7223 */ /* 0x000fe40000000009 */
[----:B------:R-:W2:Y:S04]  /*06f0*/  LDS R6, [R3+0x880] ;  /* 0x0008800003067984 */ /* 0x000ea80000000800 */
[----:B------:R-:W3:Y:S01]  /*0700*/  LDS.128 R16, [R20+0x1040] ;  /* 0x0010400014107984 */ /* 0x000ee20000000c00 */
[C---:B0-----:R-:W-:Y:S01]  /*0710*/  FFMA R8, R4.reuse, R7, R29 ;  /* 0x0000000704087223 */ /* 0x041fe2000000001d */
[----:B------:R-:W-:-:S03]  /*0720*/  FFMA R11, R4, R11, R10 ;  /* 0x0000000b040b7223 */ /* 0x000fc6000000000a */
[C---:B-1----:R-:W-:Y:S02]  /*0730*/  FFMA R7, R5.reuse, R12, R8 ;  /* 0x0000000c05077223 */ /* 0x042fe40000000008 */
[----:B------:R-:W0:Y:S02]  /*0740*/  LDS R12, [R3+0x980] ;  /* 0x00098000030c7984 */ /* 0x000e240000000800 */
[C---:B--2---:R-:W-:Y:S02]  /*0750*/  FFMA R4, R6.reuse, R13, R7 ;  /* 0x0000000d06047223 */ /* 0x044fe40000000007 */
[----:B------:R-:W-:Y:S01]  /*0760*/  LDS R13, [R3+0xa00] ;  /* 0x000a0000030d7984 */ /* 0x000fe20000000800 */
[----:B---3--:R-:W-:Y:S01]  /*0770*/  FFMA R16, R5, R16, R11 ;  /* 0x0000001005107223 */ /* 0x008fe2000000000b */
[----:B------:R-:W-:Y:S02]  /*0780*/  FFMA R29, R27, R14, R4 ;  /* 0x0000000e1b1d7223 */ /* 0x000fe40000000004 */
[----:B------:R-:W1:Y:S01]  /*0790*/  LDS.128 R8, [R20+0x1050] ;  /* 0x0010500014087984 */ /* 0x000e620000000c00 */
[----:B------:R-:W-:-:S03]  /*07a0*/  FFMA R16, R6, R17, R16 ;  /* 0x0000001106107223 */ /* 0x000fc60000000010 */
[----:B------:R-:W2:Y:S04]  /*07b0*/  LDS.128 R4, [R20+0x50] ;  /* 0x0000500014047984 */ /* 0x000ea80000000c00 */
[----:B------:R-:W3:Y:S04]  /*07c0*/  LDS R14, [R3+0xa80] ;  /* 0x000a8000030e7984 */ /* 0x000ee80000000800 */
[----:B------:R-:W4:Y:S01]  /*07d0*/  LDS R17, [R3+0xb00] ;  /* 0x000b000003117984 */ /* 0x000f220000000800 */
[----:B------:R-:W-:-:S03]  /*07e0*/  FFMA R16, R27, R18, R16 ;  /* 0x000000121b107223 */ /* 0x000fc60000000010 */
[----:B------:R-:W-:Y:S01]  /*07f0*/  LDS R27, [R3+0xd00] ;  /* 0x000d0000031b7984 */ /* 0x000fe20000000800 */
[C---:B0-----:R-:W-:Y:S01]  /*0800*/  FFMA R18, R12.reuse, R15, R29 ;  /* 0x0000000f0c127223 */ /* 0x041fe2000000001d */
[----:B------:R-:W-:-:S04]  /*0810*/  FFMA R19, R12, R19, R16 ;  /* 0x000000130c137223 */ /* 0x000fc80000000010 */
[C---:B-1----:R-:W-:Y:S01]  /*0820*/  FFMA R8, R13.reuse, R8, R19 ;  /* 0x000000080d087223 */ /* 0x042fe20000000013 */
[----:B--2---:R-:W-:Y:S02]  /*0830*/  FFMA R15, R13, R4, R18 ;  /* 0x000000040d0f7223 */ /* 0x004fe40000000012 */
[----:B------:R-:W0:Y:S02]  /*0840*/  LDS R4, [R3+0xb80] ;  /* 0x000b800003047984 */ /* 0x000e240000000800 */
[C---:B---3--:R-:W-:Y:S01]  /*0850*/  FFMA R16, R14.reuse, R5, R15 ;  /* 0x000000050e107223 */ /* 0x048fe2000000000f */
[----:B------:R-:W-:Y:S01]  /*0860*/  FFMA R9, R14, R9, R8 ;  /* 0x000000090e097223 */ /* 0x000fe20000000008 */
[----:B------:R-:W-:Y:S04]  /*0870*/  LDS R5, [R3+0xc00] ;  /* 0x000c000003057984 */ /* 0x000fe80000000800 */
[----:B------:R-:W1:Y:S01]  /*0880*/  LDS.128 R12, [R20+0x60] ;  /* 0x00006000140c7984 */ /* 0x000e620000000c00 */
[C---:B----4-:R-:W-:Y:S01]  /*0890*/  FFMA R29, R17.reuse, R6, R16 ;  /* 0x00000006111d7223 */ /* 0x050fe20000000010 */
[----:B------:R-:W-:-:S02]  /*08a0*/  FFMA R10, R17, R10, R9 ;  /* 0x0000000a110a7223 */ /* 0x000fc40000000009 */
[----:B------:R-:W2:Y:S04]  /*08b0*/  LDS.128 R16, [R20+0x1060] ;  /* 0x0010600014107984 */ /* 0x000ea80000000c00 */
[----:B------:R-:W3:Y:S01]  /*08c0*/  LDS R6, [R3+0xc80] ;  /* 0x000c800003067984 */ /* 0x000ee20000000800 */
[C---:B0-----:R-:W-:Y:S01]  /*08d0*/  FFMA R8, R4.reuse, R7, R29 ;  /* 0x0000000704087223 */ /* 0x041fe2000000001d */
[----:B------:R-:W-:-:S03]  /*08e0*/  FFMA R11, R4, R11, R10 ;  /* 0x0000000b040b7223 */ /* 0x000fc6000000000a */
[C---:B-1----:R-:W-:Y:S02]  /*08f0*/  FFMA R7, R5.reuse, R12, R8 ;  /* 0x0000000c05077223 */ /* 0x042fe40000000008 */
[----:B------:R-:W0:Y:S01]  /*0900*/  LDS R12, [R3+0xd80] ;  /* 0x000d8000030c7984 */ /* 0x000e220000000800 */
[----:B--2---:R-:W-:-:S03]  /*0910*/  FFMA R16, R5, R16, R11 ;  /* 0x0000001005107223 */ /* 0x004fc6000000000b */
[----:B------:R-:W-:Y:S01]  /*0920*/  LDS.128 R8, [R20+0x1070] ;  /* 0x0010700014087984 */ /* 0x000fe20000000c00 */
[C---:B---3--:R-:W-:Y:S01]  /*0930*/  FFMA R4, R6.reuse, R13, R7 ;  /* 0x0000000d06047223 */ /* 0x048fe20000000007 */
[----:B------:R-:W-:Y:S02]  /*0940*/  FFMA R16, R6, R17, R16 ;  /* 0x0000001106107223 */ /* 0x000fe40000000010 */
[----:B------:R-:W1:Y:S01]  /*0950*/  LDS R13, [R3+0xe00] ;  /* 0x000e0000030d7984 */ /* 0x000e620000000800 */
[----:B------:R-:W-:-:S03]  /*0960*/  FFMA R29, R27, R14, R4 ;  /* 0x0000000e1b1d7223 */ /* 0x000fc60000000004 */
[----:B------:R-:W2:Y:S01]  /*0970*/  LDS.128 R4, [R20+0x70] ;  /* 0x0000700014047984 */ /* 0x000ea20000000c00 */
[----:B------:R-:W-:-:S03]  /*0980*/  FFMA R18, R27, R18, R16 ;  /* 0x000000121b127223 */ /* 0x000fc60000000010 */
[----:B------:R-:W3:Y:S04]  /*0990*/  LDS R16, [R3+0xe80] ;  /* 0x000e800003107984 */ /* 0x000ee80000000800 */
[----:B------:R-:W4:Y:S04]  /*09a0*/  LDS R17, [R3+0xf00] ;  /* 0x000f000003117984 */ /* 0x000f280000000800 */
[----:B------:R-:W5:Y:S01]  /*09b0*/  LDS R14, [R3+0xf80] ;  /* 0x000f8000030e7984 */ /* 0x000f620000000800 */
[----:B------:R-:W-:-:S04]  /*09c0*/  UIADD3 UR4, UPT, UPT, UR4, 0x20, URZ ;  /* 0x0000002004047890 */ /* 0x000fc8000fffe0ff */
[----:B------:R-:W-:Y:S01]  /*09d0*/  UISETP.GE.AND UP0, UPT, UR4, UR11, UPT ;  /* 0x0000000b0400728c */ /* 0x000fe2000bf06270 */
[C---:B0-----:R-:W-:Y:S01]  /*09e0*/  FFMA R26, R12.reuse, R15, R29 ;  /* 0x0000000f0c1a7223 */ /* 0x041fe2000000001d */
[----:B------:R-:W-:-:S04]  /*09f0*/  FFMA R19, R12, R19, R18 ;  /* 0x000000130c137223 */ /* 0x000fc80000000012 */
[C---:B-1----:R-:W-:Y:S01]  /*0a00*/  FFMA R8, R13.reuse, R8, R19 ;  /* 0x000000080d087223 */ /* 0x042fe20000000013 */
[----:B--2---:R-:W-:-:S04]  /*0a10*/  FFMA R15, R13, R4, R26 ;  /* 0x000000040d0f7223 */ /* 0x004fc8000000001a */
[C---:B---3--:R-:W-:Y:S01]  /*0a20*/  FFMA R4, R16.reuse, R5, R15 ;  /* 0x0000000510047223 */ /* 0x048fe2000000000f */
[----:B------:R-:W-:-:S03]  /*0a30*/  FFMA R9, R16, R9, R8 ;  /* 0x0000000910097223 */ /* 0x000fc60000000008 */
[C---:B----4-:R-:W-:Y:S01]  /*0a40*/  FFMA R5, R17.reuse, R6, R4 ;  /* 0x0000000611057223 */ /* 0x050fe20000000004 */
[----:B------:R-:W-:-:S03]  /*0a50*/  FFMA R10, R17, R10, R9 ;  /* 0x0000000a110a7223 */ /* 0x000fc60000000009 */
[C---:B-----5:R-:W-:Y:S01]  /*0a60*/  FFMA R9, R14.reuse, R7, R5 ;  /* 0x000000070e097223 */ /* 0x060fe20000000005 */
[----:B------:R-:W-:Y:S01]  /*0a70*/  FFMA R11, R14, R11, R10 ;  /* 0x0000000b0e0b7223 */ /* 0x000fe2000000000a */
[----:B------:R-:W-:Y:S06]  /*0a80*/  BAR.SYNC.DEFER_BLOCKING 0x0 ;  /* 0x0000000000007b1d */ /* 0x000fec0000010000 */
[----:B------:R-:W-:Y:S05]  /*0a90*/  BRA.U !UP0, `(.L_x_13) ;  /* 0xfffffff508d07547 */ /* 0x000fea000b83ffff */
.L_x_12:
        /* <DEDUP_REMOVED lines=16> */
.L_x_14:
        /* <DEDUP_REMOVED lines=14> */
.L_x_45:


//--------------------- .text._Z13matmul_kernelILi16ELi16EEviiifPKfS1_fPf --------------------------
	.section	.text._Z13matmul_kernelILi16ELi16EEviiifPKfS1_fPf,"ax",@progbits
	.align	128
        .global         _Z13matmul_kernelILi16ELi16EEviiifPKfS1_fPf
        .type           _Z13matmul_kernelILi16ELi16EEviiifPKfS1_fPf,@function
        .size           _Z13matmul_kernelILi16ELi16EEviiifPKfS1_fPf,(.L_x_46 - _Z13matmul_kernelILi16ELi16EEviiifPKfS1_fPf)
        .other          _Z13matmul_kernelILi16ELi16EEviiifPKfS1_fPf,@"STO_CUDA_ENTRY STV_DEFAULT"
_Z13matmul_kernelILi16ELi16EEviiifPKfS1_fPf:
.text._Z13matmul_kernelILi16ELi16EEviiifPKfS1_fPf:
[----:B------:R-:W-:Y:S01]  /*0000*/  LDC R1, c[0x0][0x37c] ;  /* 0x0000df00ff017b82 */ /* 0x000fe20000000800 */
[----:B------:R-:W0:Y:S01]  /*0010*/  S2R R3, SR_CTAID.X ;  /* 0x0000000000037919 */ /* 0x000e220000002500 */
[----:B------:R-:W1:Y:S01]  /*0020*/  LDCU UR4, c[0x0][0x388] ;  /* 0x00007100ff0477ac */ /* 0x000e620008000800 */
[----:B------:R-:W-:Y:S01]  /*0030*/  HFMA2 R37, -RZ, RZ, 0, 0 ;  /* 0x00000000ff257431 */ /* 0x000fe200000001ff */
[----:B------:R-:W-:Y:S01]  /*0040*/  CS2R R34, SRZ ;  /* 0x0000000000227805 */ /* 0x000fe2000001ff00 */
[----:B------:R-:W0:Y:S01]  /*0050*/  S2R R0, SR_TID.X ;  /* 0x0000000000007919 */ /* 0x000e220000002100 */
[----:B------:R-:W-:Y:S01]  /*0060*/  HFMA2 R7, -RZ, RZ, 0, 0 ;  /* 0x00000000ff077431 */ /* 0x000fe200000001ff */
[----:B------:R-:W-:Y:S01]  /*0070*/  CS2R R32, SRZ ;  /* 0x0000000000207805 */ /* 0x000fe2000001ff00 */
[----:B------:R-:W-:Y:S01]  /*0080*/  HFMA2 R13, -RZ, RZ, 0, 0 ;  /* 0x00000000ff0d7431 */ /* 0x000fe200000001ff */
[----:B------:R-:W2:Y:S01]  /*0090*/  S2R R5, SR_CTAID.Y ;  /* 0x0000000000057919 */ /* 0x000ea20000002600 */
[----:B------:R-:W-:-:S02]  /*00a0*/  CS2R R30, SRZ ;  /* 0x00000000001e7805 */ /* 0x000fc4000001ff00 */
[----:B------:R-:W-:Y:S02]  /*00b0*/  CS2R R28, SRZ ;  /* 0x00000000001c7805 */ /* 0x000fe4000001ff00 */
[----:B------:R-:W-:Y:S01]  /*00c0*/  CS2R R26, SRZ ;  /* 0x00000000001a7805 */ /* 0x000fe2000001ff00 */
[----:B------:R-:W2:Y:S01]  /*00d0*/  S2R R2, SR_TID.Y ;  /* 0x0000000000027919 */ /* 0x000ea20000002200 */
[----:B------:R-:W-:Y:S01]  /*00e0*/  MOV R9, RZ ;  /* 0x000000ff00097202 */ /* 0x000fe20000000f00 */
[----:B------:R-:W3:Y:S01]  /*00f0*/  LDCU.64 UR8, c[0x0][0x358] ;  /* 0x00006b00ff0877ac */ /* 0x000ee20008000a00 */
[----:B------:R-:W-:Y:S02]  /*0100*/  MOV R11, RZ ;  /* 0x000000ff000b7202 */ /* 0x000fe40000000f00 */
[----:B------:R-:W-:Y:S01]  /*0110*/  MOV R4, RZ ;  /* 0x000000ff00047202 */ /* 0x000fe20000000f00 */
[----:B-1----:R-:W-:Y:S01]  /*0120*/  UISETP.GE.AND UP0, UPT, UR4, 0x1, UPT ;  /* 0x000000010400788c */ /* 0x002fe2000bf06270 */
[----:B0-----:R-:W-:-:S02]  /*0130*/  LEA R38, R3, R0, 0x4 ;  /* 0x0000000003267211 */ /* 0x001fc400078e20ff */
[----:B--2---:R-:W-:-:S06]  /*0140*/  LEA R36, R5, R2, 0x8 ;  /* 0x0000000205247211 */ /* 0x004fcc00078e40ff */
[----:B---3--:R-:W-:Y:S05]  /*0150*/  BRA.U !UP0, `(.L_x_15) ;  /* 0x0000000d08307547 */ /* 0x008fea000b800000 */
[----:B------:R-:W0:Y:S01]  /*0160*/  S2UR UR5, SR_CgaCtaId ;  /* 0x00000000000579c3 */ /* 0x000e220000008800 */
[----:B------:R-:W-:Y:S01]  /*0170*/  UMOV UR4, 0x400 ;  /* 0x0000040000047882 */ /* 0x000fe20000000000 */
[----:B------:R-:W-:Y:S01]  /*0180*/  VIADD R6, R36, 0xf0 ;  /* 0x000000f024067836 */ /* 0x000fe20000000000 */
[----:B------:R-:W-:Y:S01]  /*0190*/  MOV R34, RZ ;  /* 0x000000ff00227202 */ /* 0x000fe20000000f00 */
[----:B0-----:R-:W-:-:S06]  /*01a0*/  ULEA UR4, UR5, UR4, 0x18 ;  /* 0x0000000405047291 */ /* 0x001fcc000f8ec0ff */
[----:B------:R-:W-:Y:S01]  /*01b0*/  LEA R3, R0, UR4, 0x2 ;  /* 0x0000000400037c11 */ /* 0x000fe2000f8e10ff */
[----:B------:R-:W-:-:S03]  /*01c0*/  UMOV UR4, URZ ;  /* 0x000000ff00047c82 */ /* 0x000fc60008000000 */
[----:B------:R-:W-:-:S07]  /*01d0*/  LEA R8, R2, R3, 0x6 ;  /* 0x0000000302087211 */ /* 0x000fce00078e30ff */
.L_x_17:
[----:B------:R-:W0:Y:S01]  /*01e0*/  LDCU UR10, c[0x0][0x388] ;  /* 0x00007100ff0a77ac */ /* 0x000e220008000800 */
[----:B------:R-:W-:Y:S01]  /*01f0*/  IADD3 R39, PT, PT, R0, UR4, RZ ;  /* 0x0000000400277c10 */ /* 0x000fe2000fffe0ff */
[C---:B------:R-:W-:Y:S01]  /*0200*/  VIADD R12, R36.reuse, 0x40 ;  /* 0x00000040240c7836 */ /* 0x040fe20000000000 */
[C---:B------:R-:W-:Y:S01]  /*0210*/  IADD3 R14, PT, PT, R36.reuse, 0x10, RZ ;  /* 0x00000010240e7810 */ /* 0x040fe20007ffe0ff */
[----:B------:R-:W1:Y:S01]  /*0220*/  LDCU UR5, c[0x0][0x380] ;  /* 0x00007000ff0577ac */ /* 0x000e620008000800 */
[C---:B------:R-:W-:Y:S02]  /*0230*/  IADD3 R22, PT, PT, R36.reuse, 0x20, RZ ;  /* 0x0000002024167810 */ /* 0x040fe40007ffe0ff */
[----:B------:R-:W-:Y:S02]  /*0240*/  IADD3 R10, PT, PT, R36, 0x30, RZ ;  /* 0x00000030240a7810 */ /* 0x000fe40007ffe0ff */
[----:B0-----:R-:W-:-:S04]  /*0250*/  ISETP.GE.AND P1, PT, R39, UR10, PT ;  /* 0x0000000a27007c0c */ /* 0x001fc8000bf26270 */
[----:B-1----:R-:W-:Y:S02]  /*0260*/  ISETP.GE.OR P0, PT, R14, UR5, P1 ;  /* 0x000000050e007c0c */ /* 0x002fe40008f06670 */
[----:B------:R-:W-:Y:S02]  /*0270*/  ISETP.GE.OR P5, PT, R22, UR5, P1 ;  /* 0x0000000516007c0c */ /* 0x000fe40008fa6670 */
[----:B------:R-:W-:Y:S02]  /*0280*/  ISETP.GE.OR P3, PT, R10, UR5, P1 ;  /* 0x000000050a007c0c */ /* 0x000fe40008f66670 */
[----:B------:R-:W-:-:S07]  /*0290*/  ISETP.GE.OR P6, PT, R12, UR5, P1 ;  /* 0x000000050c007c0c */ /* 0x000fce0008fc6670 */
[----:B------:R-:W0:Y:S01]  /*02a0*/  @!P0 LDC.64 R20, c[0x0][0x390] ;  /* 0x0000e400ff148b82 */ /* 0x000e220000000a00 */
[----:B------:R-:W-:-:S07]  /*02b0*/  @!P0 IMAD R3, R14, UR10, R39 ;  /* 0x0000000a0e038c24 */ /* 0x000fce000f8e0227 */
[----:B------:R-:W1:Y:S08]  /*02c0*/  @!P5 LDC.64 R18, c[0x0][0x390] ;  /* 0x0000e400ff12db82 */ /* 0x000e700000000a00 */
[----:B------:R-:W2:Y:S01]  /*02d0*/  @!P3 LDC.64 R16, c[0x0][0x390] ;  /* 0x0000e400ff10bb82 */ /* 0x000ea20000000a00 */
[----:B0-----:R-:W-:-:S07]  /*02e0*/  @!P0 IMAD.WIDE R20, R3, 0x4, R20 ;  /* 0x0000000403148825 */ /* 0x001fce00078e0214 */
[----:B------:R-:W0:Y:S01]  /*02f0*/  @!P6 LDC.64 R14, c[0x0][0x390] ;  /* 0x0000e400ff0eeb82 */ /* 0x000e220000000a00 */
[----:B------:R-:W-:-:S04]  /*0300*/  @!P5 IMAD R3, R22, UR10, R39 ;  /* 0x0000000a1603dc24 */ /* 0x000fc8000f8e0227 */
[----:B-1----:R-:W-:Y:S02]  /*0310*/  @!P5 IMAD.WIDE R18, R3, 0x4, R18 ;  /* 0x000000040312d825 */ /* 0x002fe400078e0212 */
[----:B------:R-:W3:Y:S04]  /*0320*/  @!P0 LDG.E R3, desc[UR8][R20.64] ;  /* 0x0000000814038981 */ /* 0x000ee8000c1e1900 */
[----:B------:R-:W4:Y:S01]  /*0330*/  @!P5 LDG.E R19, desc[UR8][R18.64] ;  /* 0x000000081213d981 */ /* 0x000f22000c1e1900 */
[--C-:B------:R-:W-:Y:S02]  /*0340*/  @!P3 IMAD R5, R10, UR10, R39.reuse ;  /* 0x0000000a0a05bc24 */ /* 0x100fe4000f8e0227 */
[----:B------:R-:W-:Y:S02]  /*0350*/  @!P6 IMAD R23, R12, UR10, R39 ;  /* 0x0000000a0c17ec24 */ /* 0x000fe4000f8e0227 */
[----:B--2---:R-:W-:-:S06]  /*0360*/  @!P3 IMAD.WIDE R16, R5, 0x4, R16 ;  /* 0x000000040510b825 */ /* 0x004fcc00078e0210 */
[----:B------:R1:W2:Y:S01]  /*0370*/  @!P3 LDG.E R17, desc[UR8][R16.64] ;  /* 0x000000081011b981 */ /* 0x0002a2000c1e1900 */
[----:B0-----:R-:W-:-:S05]  /*0380*/  @!P6 IMAD.WIDE R14, R23, 0x4, R14 ;  /* 0x00000004170ee825 */ /* 0x001fca00078e020e */
[----:B------:R0:W5:Y:S01]  /*0390*/  @!P6 LDG.E R5, desc[UR8][R14.64] ;  /* 0x000000080e05e981 */ /* 0x000162000c1e1900 */
[----:B------:R-:W-:-:S04]  /*03a0*/  IADD3 R12, PT, PT, R36, 0x50, RZ ;  /* 0x00000050240c7810 */ /* 0x000fc80007ffe0ff */
[----:B------:R-:W-:Y:S02]  /*03b0*/  ISETP.GE.OR P2, PT, R12, UR5, P1 ;  /* 0x000000050c007c0c */ /* 0x000fe40008f46670 */
[----:B------:R-:W-:-:S11]  /*03c0*/  IADD3 R10, PT, PT, R36, 0x60, RZ ;  /* 0x00000060240a7810 */ /* 0x000fd60007ffe0ff */
[----:B------:R-:W0:Y:S01]  /*03d0*/  @!P2 LDC.64 R24, c[0x0][0x390] ;  /* 0x0000e400ff18ab82 */ /* 0x000e220000000a00 */
[----:B------:R-:W-:Y:S02]  /*03e0*/  ISETP.GE.OR P4, PT, R10, UR5, P1 ;  /* 0x000000050a007c0c */ /* 0x000fe40008f86670 */
[----:B------:R-:W-:Y:S01]  /*03f0*/  IADD3 R22, PT, PT, R36, 0x70, RZ ;  /* 0x0000007024167810 */ /* 0x000fe20007ffe0ff */
[----:B------:R-:W-:Y:S01]  /*0400*/  @!P2 IMAD R23, R12, UR10, R39 ;  /* 0x0000000a0c17ac24 */ /* 0x000fe2000f8e0227 */
[----:B-1----:R-:W-:-:S09]  /*0410*/  IADD3 R16, PT, PT, R36, 0x80, RZ ;  /* 0x0000008024107810 */ /* 0x002fd20007ffe0ff */
[----:B------:R-:W1:Y:S01]  /*0420*/  @!P4 LDC.64 R20, c[0x0][0x390] ;  /* 0x0000e400ff14cb82 */ /* 0x000e620000000a00 */
[----:B0-----:R-:W-:-:S04]  /*0430*/  @!P2 IMAD.WIDE R24, R23, 0x4, R24 ;  /* 0x000000041718a825 */ /* 0x001fc800078e0218 */
[----:B------:R-:W-:Y:S01]  /*0440*/  @!P4 IMAD R23, R10, UR10, R39 ;  /* 0x0000000a0a17cc24 */ /* 0x000fe2000f8e0227 */
[C---:B------:R-:W-:Y:S02]  /*0450*/  IADD3 R10, PT, PT, R36.reuse, 0x90, RZ ;  /* 0x00000090240a7810 */ /* 0x040fe40007ffe0ff */
[----:B------:R-:W-:Y:S01]  /*0460*/  IADD3 R12, PT, PT, R36, 0xa0, RZ ;  /* 0x000000a0240c7810 */ /* 0x000fe20007ffe0ff */
[----:B-1----:R-:W-:-:S06]  /*0470*/  @!P4 IMAD.WIDE R20, R23, 0x4, R20 ;  /* 0x000000041714c825 */ /* 0x002fcc00078e0214 */
[----:B------:R-:W5:Y:S04]  /*0480*/  @!P4 LDG.E R21, desc[UR8][R20.64] ;  /* 0x000000081415c981 */ /* 0x000f68000c1e1900 */
[----:B----4-:R-:W-:Y:S01]  /*0490*/  @!P5 STS [R8+0x800], R19 ;  /* 0x000800130800d388 */ /* 0x010fe20000000800 */
[----:B------:R-:W-:-:S03]  /*04a0*/  ISETP.GE.OR P5, PT, R22, UR5, P1 ;  /* 0x0000000516007c0c */ /* 0x000fc60008fa6670 */
[----:B---3--:R0:W-:Y:S01]  /*04b0*/  @!P0 STS [R8+0x400], R3 ;  /* 0x0004000308008388 */ /* 0x0081e20000000800 */
[----:B------:R-:W-:-:S03]  /*04c0*/  ISETP.GE.OR P0, PT, R16, UR5, P1 ;  /* 0x0000000510007c0c */ /* 0x000fc60008f06670 */
[----:B--2---:R-:W-:Y:S01]  /*04d0*/  @!P3 STS [R8+0xc00], R17 ;  /* 0x000c00110800b388 */ /* 0x004fe20000000800 */
[----:B------:R-:W-:-:S05]  /*04e0*/  ISETP.GE.OR P3, PT, R10, UR5, P1 ;  /* 0x000000050a007c0c */ /* 0x000fca0008f66670 */
[----:B------:R-:W1:Y:S01]  /*04f0*/  @!P5 LDC.64 R14, c[0x0][0x390] ;  /* 0x0000e400ff0edb82 */ /* 0x000e620000000a00 */
[----:B-----5:R2:W-:Y:S01]  /*0500*/  @!P6 STS [R8+0x1000], R5 ;  /* 0x001000050800e388 */ /* 0x0205e20000000800 */
[----:B------:R-:W-:Y:S01]  /*0510*/  ISETP.GE.OR P6, PT, R12, UR5, P1 ;  /* 0x000000050c007c0c */ /* 0x000fe20008fc6670 */
[--C-:B------:R-:W-:Y:S02]  /*0520*/  @!P5 IMAD R23, R22, UR10, R39.reuse ;  /* 0x0000000a1617dc24 */ /* 0x100fe4000f8e0227 */
[----:B0-----:R0:W3:Y:S03]  /*0530*/  @!P2 LDG.E R3, desc[UR8][R24.64] ;  /* 0x000000081803a981 */ /* 0x0010e6000c1e1900 */
[----:B------:R-:W4:Y:S01]  /*0540*/  @!P0 LDC.64 R18, c[0x0][0x390] ;  /* 0x0000e400ff128b82 */ /* 0x000f220000000a00 */
[----:B--2---:R-:W-:-:S07]  /*0550*/  @!P0 IMAD R5, R16, UR10, R39 ;  /* 0x0000000a10058c24 */ /* 0x004fce000f8e0227 */
[----:B------:R-:W2:Y:S01]  /*0560*/  @!P3 LDC.64 R16, c[0x0][0x390] ;  /* 0x0000e400ff10bb82 */ /* 0x000ea20000000a00 */
[----:B-1----:R-:W-:-:S07]  /*0570*/  @!P5 IMAD.WIDE R22, R23, 0x4, R14 ;  /* 0x000000041716d825 */ /* 0x002fce00078e020e */
[----:B------:R-:W1:Y:S01]  /*0580*/  @!P6 LDC.64 R14, c[0x0][0x390] ;  /* 0x0000e400ff0eeb82 */ /* 0x000e620000000a00 */
[----:B------:R5:W3:Y:S01]  /*0590*/  @!P5 LDG.E R23, desc[UR8][R22.64] ;  /* 0x000000081617d981 */ /* 0x000ae2000c1e1900 */
[----:B----4-:R-:W-:-:S04]  /*05a0*/  @!P0 IMAD.WIDE R18, R5, 0x4, R18 ;  /* 0x0000000405128825 */ /* 0x010fc800078e0212 */
[----:B------:R-:W-:Y:S02]  /*05b0*/  @!P3 IMAD R5, R10, UR10, R39 ;  /* 0x0000000a0a05bc24 */ /* 0x000fe4000f8e0227 */
[----:B------:R-:W4:Y:S02]  /*05c0*/  @!P0 LDG.E R19, desc[UR8][R18.64] ;  /* 0x0000000812138981 */ /* 0x000f24000c1e1900 */
[----:B--2---:R-:W-:-:S05]  /*05d0*/  @!P3 IMAD.WIDE R16, R5, 0x4, R16 ;  /* 0x000000040510b825 */ /* 0x004fca00078e0210 */
[----:B------:R-:W2:Y:S01]  /*05e0*/  @!P3 LDG.E R5, desc[UR8][R16.64] ;  /* 0x000000081005b981 */ /* 0x000ea2000c1e1900 */
[----:B0-----:R-:W-:-:S04]  /*05f0*/  @!P6 IMAD R25, R12, UR10, R39 ;  /* 0x0000000a0c19ec24 */ /* 0x001fc8000f8e0227 */
[----:B-1----:R-:W-:-:S05]  /*0600*/  @!P6 IMAD.WIDE R14, R25, 0x4, R14 ;  /* 0x00000004190ee825 */ /* 0x002fca00078e020e */
[----:B------:R0:W2:Y:S01]  /*0610*/  @!P6 LDG.E R25, desc[UR8][R14.64] ;  /* 0x000000080e19e981 */ /* 0x0000a2000c1e1900 */
[C---:B------:R-:W-:Y:S02]  /*0620*/  IADD3 R12, PT, PT, R36.reuse, 0xd0, RZ ;  /* 0x000000d0240c7810 */ /* 0x040fe40007ffe0ff */
[----:B-----5:R-:W-:Y:S01]  /*0630*/  IADD3 R22, PT, PT, R36, 0xb0, RZ ;  /* 0x000000b024167810 */ /* 0x020fe20007ffe0ff */
[----:B------:R-:W-:Y:S01]  /*0640*/  @!P4 STS [R8+0x1800], R21 ;  /* 0x001800150800c388 */ /* 0x000fe20000000800 */
[----:B------:R-:W-:Y:S01]  /*0650*/  ISETP.GE.OR P4, PT, R12, UR5, P1 ;  /* 0x000000050c007c0c */ /* 0x000fe20008f86670 */
[C---:B------:R-:W-:Y:S01]  /*0660*/  VIADD R20, R36.reuse, 0xc0 ;  /* 0x000000c024147836 */ /* 0x040fe20000000000 */
[----:B------:R-:W-:-:S11]  /*0670*/  IADD3 R10, PT, PT, R36, 0xe0, RZ ;  /* 0x000000e0240a7810 */ /* 0x000fd60007ffe0ff */
[----:B0-----:R-:W0:Y:S01]  /*0680*/  @!P4 LDC.64 R14, c[0x0][0x390] ;  /* 0x0000e400ff0ecb82 */ /* 0x001e220000000a00 */
[----:B---3--:R-:W-:Y:S01]  /*0690*/  @!P2 STS [R8+0x1400], R3 ;  /* 0x001400030800a388 */ /* 0x008fe20000000800 */
[----:B------:R-:W-:-:S13]  /*06a0*/  ISETP.GE.OR P2, PT, R22, UR5, P1 ;  /* 0x0000000516007c0c */ /* 0x000fda0008f46670 */
[----:B------:R-:W1:Y:S01]  /*06b0*/  @!P2 LDC.64 R16, c[0x0][0x390] ;  /* 0x0000e400ff10ab82 */ /* 0x000e620000000a00 */
[----:B------:R3:W-:Y:S01]  /*06c0*/  @!P5 STS [R8+0x1c00], R23 ;  /* 0x001c00170800d388 */ /* 0x0007e20000000800 */
[----:B------:R-:W-:-:S03]  /*06d0*/  ISETP.GE.OR P5, PT, R20, UR5, P1 ;  /* 0x0000000514007c0c */ /* 0x000fc60008fa6670 */
[----:B----4-:R-:W-:Y:S01]  /*06e0*/  @!P0 STS [R8+0x2000], R19 ;  /* 0x0020001308008388 */ /* 0x010fe20000000800 */
[----:B------:R-:W-:-:S04]  /*06f0*/  ISETP.GE.AND P0, PT, R39, UR10, PT ;  /* 0x0000000a27007c0c */ /* 0x000fc8000bf06270 */
[----:B------:R-:W-:Y:S01]  /*0700*/  ISETP.LT.AND P0, PT, R36, UR5, !P0 ;  /* 0x0000000524007c0c */ /* 0x000fe2000c701270 */
[----:B--2---:R-:W-:Y:S01]  /*0710*/  @!P3 STS [R8+0x2400], R5 ;  /* 0x002400050800b388 */ /* 0x004fe20000000800 */
[----:B------:R-:W-:-:S03]  /*0720*/  ISETP.GE.OR P3, PT, R10, UR5, P1 ;  /* 0x000000050a007c0c */ /* 0x000fc60008f66670 */
[----:B------:R2:W-:Y:S01]  /*0730*/  @!P6 STS [R8+0x2800], R25 ;  /* 0x002800190800e388 */ /* 0x0005e20000000800 */
[----:B------:R-:W-:Y:S01]  /*0740*/  ISETP.GE.OR P1, PT, R6, UR5, P1 ;  /* 0x0000000506007c0c */ /* 0x000fe20008f26670 */
[----:B------:R-:W4:Y:S01]  /*0750*/  LDCU UR5, c[0x0][0x384] ;  /* 0x00007080ff0577ac */ /* 0x000f220008000800 */
[----:B---3--:R-:W-:Y:S01]  /*0760*/  @!P2 IMAD R23, R22, UR10, R39 ;  /* 0x0000000a1617ac24 */ /* 0x008fe2000f8e0227 */
[----:B------:R-:W3:Y:S01]  /*0770*/  @!P5 LDC.64 R40, c[0x0][0x390] ;  /* 0x0000e400ff28db82 */ /* 0x000ee20000000a00 */
[----:B--2---:R-:W-:-:S04]  /*0780*/  IADD3 R25, PT, PT, R2, UR4, RZ ;  /* 0x0000000402197c10 */ /* 0x004fc8000fffe0ff */
[----:B------:R-:W-:Y:S01]  /*0790*/  ISETP.GE.U32.AND P6, PT, R25, UR10, PT ;  /* 0x0000000a19007c0c */ /* 0x000fe2000bfc6070 */
[----:B------:R-:W-:-:S03]  /*07a0*/  @!P4 IMAD R19, R12, UR10, R39 ;  /* 0x0000000a0c13cc24 */ /* 0x000fc6000f8e0227 */
[----:B----4-:R-:W-:Y:S01]  /*07b0*/  ISETP.GE.OR P6, PT, R38, UR5, P6 ;  /* 0x0000000526007c0c */ /* 0x010fe2000b7c6670 */
[----:B0-----:R-:W-:Y:S02]  /*07c0*/  @!P4 IMAD.WIDE R14, R19, 0x4, R14 ;  /* 0x00000004130ec825 */ /* 0x001fe400078e020e */
[----:B------:R-:W0:Y:S02]  /*07d0*/  @!P3 LDC.64 R18, c[0x0][0x390] ;  /* 0x0000e400ff12bb82 */ /* 0x000e240000000a00 */
[----:B------:R-:W-:Y:S01]  /*07e0*/  @!P5 IMAD R3, R20, UR10, R39 ;  /* 0x0000000a1403dc24 */ /* 0x000fe2000f8e0227 */
[----:B------:R2:W4:Y:S01]  /*07f0*/  @!P4 LDG.E R5, desc[UR8][R14.64] ;  /* 0x000000080e05c981 */ /* 0x000522000c1e1900 */
[----:B-1----:R-:W-:-:S04]  /*0800*/  @!P2 IMAD.WIDE R22, R23, 0x4, R16 ;  /* 0x000000041716a825 */ /* 0x002fc800078e0210 */
[----:B------:R-:W1:Y:S01]  /*0810*/  @P0 LDC.64 R20, c[0x0][0x390] ;  /* 0x0000e400ff140b82 */ /* 0x000e620000000a00 */
[----:B------:R-:W-:Y:S01]  /*0820*/  @!P3 IMAD R43, R10, UR10, R39 ;  /* 0x0000000a0a2bbc24 */ /* 0x000fe2000f8e0227 */
[----:B------:R-:W5:Y:S06]  /*0830*/  @!P2 LDG.E R23, desc[UR8][R22.64] ;  /* 0x000000081617a981 */ /* 0x000f6c000c1e1900 */
[----:B------:R-:W3:Y:S08]  /*0840*/  @!P1 LDC.64 R16, c[0x0][0x390] ;  /* 0x0000e400ff109b82 */ /* 0x000ef00000000a00 */
[----:B--2---:R-:W2:Y:S01]  /*0850*/  @!P6 LDC.64 R14, c[0x0][0x398] ;  /* 0x0000e600ff0eeb82 */ /* 0x004ea20000000a00 */
[----:B0-----:R-:W-:-:S04]  /*0860*/  @!P3 IMAD.WIDE R18, R43, 0x4, R18 ;  /* 0x000000042b12b825 */ /* 0x001fc800078e0212 */
[--C-:B------:R-:W-:Y:S02]  /*0870*/  @P0 IMAD R43, R36, UR10, R39.reuse ;  /* 0x0000000a242b0c24 */ /* 0x100fe4000f8e0227 */
[----:B------:R-:W-:Y:S01]  /*0880*/  @!P1 IMAD R39, R6, UR10, R39 ;  /* 0x0000000a06279c24 */ /* 0x000fe2000f8e0227 */
[----:B------:R-:W5:Y:S01]  /*0890*/  @!P3 LDG.E R19, desc[UR8][R18.64] ;  /* 0x000000081213b981 */ /* 0x000f62000c1e1900 */
[----:B------:R-:W-:Y:S02]  /*08a0*/  @!P6 IMAD R25, R25, UR5, R38 ;  /* 0x000000051919ec24 */ /* 0x000fe4000f8e0226 */
[----:B-1----:R-:W-:-:S04]  /*08b0*/  @P0 IMAD.WIDE R20, R43, 0x4, R20 ;  /* 0x000000042b140825 */ /* 0x002fc800078e0214 */
[----:B---3--:R-:W-:Y:S02]  /*08c0*/  @!P5 IMAD.WIDE R40, R3, 0x4, R40 ;  /* 0x000000040328d825 */ /* 0x008fe400078e0228 */
[----:B------:R-:W3:Y:S02]  /*08d0*/  @P0 LDG.E R21, desc[UR8][R20.64] ;  /* 0x0000000814150981 */ /* 0x000ee4000c1e1900 */
[----:B------:R-:W-:Y:S02]  /*08e0*/  @!P1 IMAD.WIDE R16, R39, 0x4, R16 ;  /* 0x0000000427109825 */ /* 0x000fe400078e0210 */
[----:B------:R-:W3:Y:S02]  /*08f0*/  @!P5 LDG.E R3, desc[UR8][R40.64] ;  /* 0x000000082803d981 */ /* 0x000ee4000c1e1900 */
[----:B--2---:R-:W-:Y:S02]  /*0900*/  @!P6 IMAD.WIDE.U32 R14, R25, 0x4, R14 ;  /* 0x00000004190ee825 */ /* 0x004fe400078e000e */
[----:B------:R-:W2:Y:S04]  /*0910*/  @!P1 LDG.E R17, desc[UR8][R16.64] ;  /* 0x0000000810119981 */ /* 0x000ea8000c1e1900 */
[----:B------:R-:W2:Y:S01]  /*0920*/  @!P6 LDG.E R14, desc[UR8][R14.64] ;  /* 0x000000080e0ee981 */ /* 0x000ea2000c1e1900 */
[----:B------:R-:W0:Y:S01]  /*0930*/  S2UR UR7, SR_CgaCtaId ;  /* 0x00000000000779c3 */ /* 0x000e220000008800 */
[----:B------:R-:W-:-:S02]  /*0940*/  UMOV UR6, 0x400 ;  /* 0x0000040000067882 */ /* 0x000fc40000000000 */
[----:B------:R-:W-:-:S04]  /*0950*/  UIADD3 UR5, UPT, UPT, UR6, 0x4000, URZ ;  /* 0x0000400006057890 */ /* 0x000fc8000fffe0ff */
[----:B0-----:R-:W-:-:S06]  /*0960*/  ULEA UR5, UR7, UR5, 0x18 ;  /* 0x0000000507057291 */ /* 0x001fcc000f8ec0ff */
[----:B------:R-:W-:-:S04]  /*0970*/  @!P6 LEA R25, R2, UR5, 0x6 ;  /* 0x000000050219ec11 */ /* 0x000fc8000f8e30ff */
[C---:B------:R-:W-:Y:S01]  /*0980*/  @!P6 LEA R25, R0.reuse, R25, 0x2 ;  /* 0x000000190019e211 */ /* 0x040fe200078e10ff */
[----:B------:R-:W-:Y:S01]  /*0990*/  ULEA UR6, UR7, UR6, 0x18 ;  /* 0x0000000607067291 */ /* 0x000fe2000f8ec0ff */
[----:B------:R-:W-:-:S05]  /*09a0*/  LEA R12, R0, UR5, 0x2 ;  /* 0x00000005000c7c11 */ /* 0x000fca000f8e10ff */
[----:B------:R-:W-:Y:S01]  /*09b0*/  LEA R10, R2, UR6, 0x6 ;  /* 0x00000006020a7c11 */ /* 0x000fe2000f8e30ff */
[----:B------:R-:W-:-:S03]  /*09c0*/  UMOV UR5, 0x2000 ;  /* 0x0000200000057882 */ /* 0x000fc60000000000 */
[----:B------:R-:W-:Y:S01]  /*09d0*/  IADD3 R10, PT, PT, R10, 0x2000, RZ ;  /* 0x000020000a0a7810 */ /* 0x000fe20007ffe0ff */
[----:B----4-:R-:W-:Y:S04]  /*09e0*/  @!P4 STS [R8+0x3400], R5 ;  /* 0x003400050800c388 */ /* 0x010fe80000000800 */
[----:B-----5:R-:W-:Y:S04]  /*09f0*/  @!P2 STS [R8+0x2c00], R23 ;  /* 0x002c00170800a388 */ /* 0x020fe80000000800 */
[----:B------:R-:W-:Y:S04]  /*0a00*/  @!P3 STS [R8+0x3800], R19 ;  /* 0x003800130800b388 */ /* 0x000fe80000000800 */
[----:B---3--:R-:W-:Y:S04]  /*0a10*/  @P0 STS [R8], R21 ;  /* 0x0000001508000388 */ /* 0x008fe80000000800 */
[----:B------:R0:W-:Y:S04]  /*0a20*/  @!P5 STS [R8+0x3000], R3 ;  /* 0x003000030800d388 */ /* 0x0001e80000000800 */
[----:B--2---:R1:W-:Y:S04]  /*0a30*/  @!P1 STS [R8+0x3c00], R17 ;  /* 0x003c001108009388 */ /* 0x0043e80000000800 */
[----:B------:R1:W-:Y:S01]  /*0a40*/  @!P6 STS [R25], R14 ;  /* 0x0000000e1900e388 */ /* 0x0003e20000000800 */
[----:B0-----:R-:W-:Y:S01]  /*0a50*/  IADD3 R3, PT, PT, R12, 0x40, RZ ;  /* 0x000000400c037810 */ /* 0x001fe20007ffe0ff */
[----:B------:R-:W-:Y:S06]  /*0a60*/  BAR.SYNC.DEFER_BLOCKING 0x0 ;  /* 0x0000000000007b1d */ /* 0x000fec0000010000 */
.L_x_16:
[----:B------:R-:W-:Y:S01]  /*0a70*/  LDS R5, [R3+-0x40] ;  /* 0xffffc00003057984 */ /* 0x000fe20000000800 */
[----:B------:R-:W-:-:S03]  /*0a80*/  UIADD3 UR5, UPT, UPT, UR5, 0x8, URZ ;  /* 0x0000000805057890 */ /* 0x000fc6000fffe0ff */
[----:B-1----:R-:W0:Y:S01]  /*0a90*/  LDS.64 R16, [R10+-0x1c00] ;  /* 0xffe400000a107984 */ /* 0x002e220000000a00 */
[----:B------:R-:W-:-:S03]  /*0aa0*/  UISETP.NE.AND UP0, UPT, UR5, 0x2040, UPT ;  /* 0x000020400500788c */ /* 0x000fc6000bf05270 */
[----:B------:R-:W1:Y:S04]  /*0ab0*/  LDS.64 R18, [R10+-0x1800] ;  /* 0xffe800000a127984 */ /* 0x000e680000000a00 */
[----:B------:R-:W2:Y:S04]  /*0ac0*/  LDS.64 R14, [R10+-0x2000] ;  /* 0xffe000000a0e7984 */ /* 0x000ea80000000a00 */
[----:B------:R3:W4:Y:S04]  /*0ad0*/  LDS R12, [R3] ;  /* 0x00000000030c7984 */ /* 0x0007280000000800 */
[----:B------:R-:W5:Y:S01]  /*0ae0*/  LDS.64 R24, [R10+0x1000] ;  /* 0x001000000a187984 */ /* 0x000f620000000a00 */
[----:B---3--:R-:W-:Y:S01]  /*0af0*/  IADD3 R3, PT, PT, R3, 0x80, RZ ;  /* 0x0000008003037810 */ /* 0x008fe20007ffe0ff */
[C---:B0-----:R-:W-:Y:S01]  /*0b00*/  FFMA R16, R5.reuse, R16, R13 ;  /* 0x0000001005107223 */ /* 0x041fe2000000000d */
[C---:B-1----:R-:W-:Y:S01]  /*0b10*/  FFMA R18, R5.reuse, R18, R11 ;  /* 0x0000001205127223 */ /* 0x042fe2000000000b */
[----:B--2---:R-:W-:-:S02]  /*0b20*/  FFMA R21, R5, R14, R4 ;  /* 0x0000000e05157223 */ /* 0x004fc40000000004 */
[C---:B----4-:R-:W-:Y:S01]  /*0b30*/  FFMA R13, R12.reuse, R17, R16 ;  /* 0x000000110c0d7223 */ /* 0x050fe20000000010 */
[C---:B------:R-:W-:Y:S01]  /*0b40*/  FFMA R11, R12.reuse, R19, R18 ;  /* 0x000000130c0b7223 */ /* 0x040fe20000000012 */
[----:B------:R-:W0:Y:S01]  /*0b50*/  LDS.64 R16, [R10+-0x1000] ;  /* 0xfff000000a107984 */ /* 0x000e220000000a00 */
[C---:B------:R-:W-:Y:S01]  /*0b60*/  FFMA R4, R12.reuse, R15, R21 ;  /* 0x0000000f0c047223 */ /* 0x040fe20000000015 */
[C---:B-----5:R-:W-:Y:S02]  /*0b70*/  FFMA R24, R5.reuse, R24, R35 ;  /* 0x0000001805187223 */ /* 0x060fe40000000023 */
[----:B------:R-:W1:Y:S02]  /*0b80*/  LDS.64 R18, [R10+-0xc00] ;  /* 0xfff400000a127984 */ /* 0x000e640000000a00 */
[----:B------:R-:W-:Y:S02]  /*0b90*/  FFMA R35, R12, R25, R24 ;  /* 0x000000190c237223 */ /* 0x000fe40000000018 */
[----:B------:R-:W2:Y:S04]  /*0ba0*/  LDS.64 R14, [R10+-0x1400] ;  /* 0xffec00000a0e7984 */ /* 0x000ea80000000a00 */
[----:B------:R-:W3:Y:S01]  /*0bb0*/  LDS.64 R20, [R10+-0x800] ;  /* 0xfff800000a147984 */ /* 0x000ee20000000a00 */
[C---:B0-----:R-:W-:Y:S01]  /*0bc0*/  FFMA R16, R5.reuse, R16, R7 ;  /* 0x0000001005107223 */ /* 0x041fe20000000007 */
[----:B-1----:R-:W-:-:S03]  /*0bd0*/  FFMA R18, R5, R18, R9 ;  /* 0x0000001205127223 */ /* 0x002fc60000000009 */
[C---:B------:R-:W-:Y:S02]  /*0be0*/  FFMA R7, R12.reuse, R17, R16 ;  /* 0x000000110c077223 */ /* 0x040fe40000000010 */
[----:B------:R-:W0:Y:S01]  /*0bf0*/  LDS.64 R16, [R10] ;  /* 0x000000000a107984 */ /* 0x000e220000000a00 */
[C---:B--2---:R-:W-:Y:S01]  /*0c00*/  FFMA R23, R5.reuse, R14, R26 ;  /* 0x0000000e05177223 */ /* 0x044fe2000000001a */
[C---:B------:R-:W-:Y:S02]  /*0c10*/  FFMA R9, R12.reuse, R19, R18 ;  /* 0x000000130c097223 */ /* 0x040fe40000000012 */
[----:B------:R-:W1:Y:S01]  /*0c20*/  LDS.64 R18, [R10+0x400] ;  /* 0x000400000a127984 */ /* 0x000e620000000a00 */
[C---:B------:R-:W-:Y:S01]  /*0c30*/  FFMA R26, R12.reuse, R15, R23 ;  /* 0x0000000f0c1a7223 */ /* 0x040fe20000000017 */
[----:B---3--:R-:W-:Y:S02]  /*0c40*/  FFMA R20, R5, R20, R27 ;  /* 0x0000001405147223 */ /* 0x008fe4000000001b */
[----:B------:R-:W2:Y:S02]  /*0c50*/  LDS.64 R14, [R10+-0x400] ;  /* 0xfffc00000a0e7984 */ /* 0x000ea40000000a00 */
[----:B------:R-:W-:-:S02]  /*0c60*/  FFMA R27, R12, R21, R20 ;  /* 0x000000150c1b7223 */ /* 0x000fc40000000014 */
[----:B------:R-:W3:Y:S04]  /*0c70*/  LDS.64 R20, [R10+0x800] ;  /* 0x000800000a147984 */ /* 0x000ee80000000a00 */
[----:B------:R-:W4:Y:S01]  /*0c80*/  LDS.64 R22, [R10+0xc00] ;  /* 0x000c00000a167984 */ /* 0x000f220000000a00 */
[C---:B0-----:R-:W-:Y:S01]  /*0c90*/  FFMA R16, R5.reuse, R16, R29 ;  /* 0x0000001005107223 */ /* 0x041fe2000000001d */
[----:B-1----:R-:W-:-:S03]  /*0ca0*/  FFMA R18, R5, R18, R31 ;  /* 0x0000001205127223 */ /* 0x002fc6000000001f */
[C---:B------:R-:W-:Y:S02]  /*0cb0*/  FFMA R29, R12.reuse, R17, R16 ;  /* 0x000000110c1d7223 */ /* 0x040fe40000000010 */
[----:B------:R-:W0:Y:S01]  /*0cc0*/  LDS.64 R16, [R10+0x1800] ;  /* 0x001800000a107984 */ /* 0x000e220000000a00 */
[C---:B--2---:R-:W-:Y:S01]  /*0cd0*/  FFMA R39, R5.reuse, R14, R28 ;  /* 0x0000000e05277223 */ /* 0x044fe2000000001c */
[C---:B------:R-:W-:Y:S02]  /*0ce0*/  FFMA R31, R12.reuse, R19, R18 ;  /* 0x000000130c1f7223 */ /* 0x040fe40000000012 */
[----:B------:R-:W1:Y:S01]  /*0cf0*/  LDS.64 R18, [R10+0x1c00] ;  /* 0x001c00000a127984 */ /* 0x000e620000000a00 */
[C---:B------:R-:W-:Y:S01]  /*0d00*/  FFMA R28, R12.reuse, R15, R39 ;  /* 0x0000000f0c1c7223 */ /* 0x040fe20000000027 */
[C---:B---3--:R-:W-:Y:S02]  /*0d10*/  FFMA R20, R5.reuse, R20, R33 ;  /* 0x0000001405147223 */ /* 0x048fe40000000021 */
[----:B------:R2:W3:Y:S02]  /*0d20*/  LDS.64 R14, [R10+0x1400] ;  /* 0x001400000a0e7984 */ /* 0x0004e40000000a00 */
[----:B------:R-:W-:Y:S01]  /*0d30*/  FFMA R33, R12, R21, R20 ;  /* 0x000000150c217223 */ /* 0x000fe20000000014 */
[----:B----4-:R-:W-:-:S04]  /*0d40*/  FFMA R21, R5, R22, R30 ;  /* 0x0000001605157223 */ /* 0x010fc8000000001e */
[----:B------:R-:W-:Y:S01]  /*0d50*/  FFMA R30, R12, R23, R21 ;  /* 0x000000170c1e7223 */ /* 0x000fe20000000015 */
[----:B--2---:R-:W-:Y:S02]  /*0d60*/  VIADD R10, R10, 0x8 ;  /* 0x000000080a0a7836 */ /* 0x004fe40000000000 */
[C---:B0-----:R-:W-:Y:S01]  /*0d70*/  FFMA R16, R5.reuse, R16, R37 ;  /* 0x0000001005107223 */ /* 0x041fe20000000025 */
[----:B-1----:R-:W-:-:S03]  /*0d80*/  FFMA R18, R5, R18, R34 ;  /* 0x0000001205127223 */ /* 0x002fc60000000022 */
[C---:B------:R-:W-:Y:S01]  /*0d90*/  FFMA R37, R12.reuse, R17, R16 ;  /* 0x000000110c257223 */ /* 0x040fe20000000010 */
[----:B---3--:R-:W-:Y:S01]  /*0da0*/  FFMA R21, R5, R14, R32 ;  /* 0x0000000e05157223 */ /* 0x008fe20000000020 */
[----:B------:R-:W-:-:S03]  /*0db0*/  FFMA R34, R12, R19, R18 ;  /* 0x000000130c227223 */ /* 0x000fc60000000012 */
[----:B------:R-:W-:Y:S01]  /*0dc0*/  FFMA R32, R12, R15, R21 ;  /* 0x0000000f0c207223 */ /* 0x000fe20000000015 */
[----:B------:R-:W-:Y:S06]  /*0dd0*/  BRA.U UP0, `(.L_x_16) ;  /* 0xfffffffd00247547 */ /* 0x000fec000b83ffff */
[----:B------:R-:W-:Y:S01]  /*0de0*/  BAR.SYNC.DEFER_BLOCKING 0x0 ;  /* 0x0000000000007b1d */ /* 0x000fe20000010000 */
[----:B------:R-:W-:-:S04]  /*0df0*/  UIADD3 UR4, UPT, UPT, UR4, 0x10, URZ ;  /* 0x0000001004047890 */ /* 0x000fc8000fffe0ff */
[----:B------:R-:W-:-:S09]  /*0e00*/  UISETP.GE.AND UP0, UPT, UR4, UR10, UPT ;  /* 0x0000000a0400728c */ /* 0x000fd2000bf06270 */
[----:B------:R-:W-:Y:S05]  /*0e10*/  BRA.U !UP0, `(.L_x_17) ;  /* 0xfffffff108f07547 */ /* 0x000fea000b83ffff */
.L_x_15:
[----:B------:R-:W0:Y:S01]  /*0e20*/  LDCU.64 UR4, c[0x0][0x380] ;  /* 0x00007000ff0477ac */ /* 0x000e220008000a00 */
[C---:B------:R-:W-:Y:S02]  /*0e30*/  IADD3 R45, PT, PT, R36.reuse, 0x10, RZ ;  /* 0x00000010242d7810 */ /* 0x040fe40007ffe0ff */
[C---:B------:R-:W-:Y:S02]  /*0e40*/  IADD3 R39, PT, PT, R36.reuse, 0x50, RZ ;  /* 0x0000005024277810 */ /* 0x040fe40007ffe0ff */
[C---:B------:R-:W-:Y:S02]  /*0e50*/  IADD3 R5, PT, PT, R36.reuse, 0x20, RZ ;  /* 0x0000002024057810 */ /* 0x040fe40007ffe0ff */
[C---:B------:R-:W-:Y:S02]  /*0e60*/  IADD3 R43, PT, PT, R36.reuse, 0x30, RZ ;  /* 0x00000030242b7810 */ /* 0x040fe40007ffe0ff */
[C---:B------:R-:W-:Y:S02]  /*0e70*/  IADD3 R25, PT, PT, R36.reuse, 0x60, RZ ;  /* 0x0000006024197810 */ /* 0x040fe40007ffe0ff */
[----:B------:R-:W-:-:S02]  /*0e80*/  IADD3 R41, PT, PT, R36, 0x40, RZ ;  /* 0x0000004024297810 */ /* 0x000fc40007ffe0ff */
[C---:B------:R-:W-:Y:S02]  /*0e90*/  IADD3 R23, PT, PT, R36.reuse, 0x70, RZ ;  /* 0x0000007024177810 */ /* 0x040fe40007ffe0ff */
[----:B0-----:R-:W-:Y:S02]  /*0ea0*/  ISETP.GE.AND P0, PT, R36, UR4, PT ;  /* 0x0000000424007c0c */ /* 0x001fe4000bf06270 */
[----:B------:R-:W-:Y:S02]  /*0eb0*/  ISETP.GE.AND P1, PT, R45, UR4, PT ;  /* 0x000000042d007c0c */ /* 0x000fe4000bf26270 */
[C---:B------:R-:W-:Y:S02]  /*0ec0*/  ISETP.LT.AND P0, PT, R38.reuse, UR5, !P0 ;  /* 0x0000000526007c0c */ /* 0x040fe4000c701270 */
[----:B------:R-:W-:Y:S02]  /*0ed0*/  ISETP.GE.OR P1, PT, R38, UR5, P1 ;  /* 0x0000000526007c0c */ /* 0x000fe40008f26670 */
[----:B------:R-:W-:-:S02]  /*0ee0*/  ISETP.GE.AND P5, PT, R39, UR4, PT ;  /* 0x0000000427007c0c */ /* 0x000fc4000bfa6270 */
[----:B------:R-:W-:Y:S02]  /*0ef0*/  ISETP.GE.AND P4, PT, R5, UR4, PT ;  /* 0x0000000405007c0c */ /* 0x000fe4000bf86270 */
[----:B------:R-:W-:Y:S02]  /*0f00*/  ISETP.GE.OR P5, PT, R38, UR5, P5 ;  /* 0x0000000526007c0c */ /* 0x000fe4000afa6670 */
[----:B------:R-:W-:Y:S02]  /*0f10*/  ISETP.GE.AND P3, PT, R43, UR4, PT ;  /* 0x000000042b007c0c */ /* 0x000fe4000bf66270 */
[----:B------:R-:W-:Y:S01]  /*0f20*/  ISETP.GE.AND P6, PT, R25, UR4, PT ;  /* 0x0000000419007c0c */ /* 0x000fe2000bfc6270 */
[----:B------:R-:W0:Y:S01]  /*0f30*/  @P0 LDC.64 R20, c[0x0][0x3a8] ;  /* 0x0000ea00ff140b82 */ /* 0x000e220000000a00 */
[--C-:B------:R-:W-:Y:S01]  /*0f40*/  @P0 IMAD R3, R36, UR5, R38.reuse ;  /* 0x0000000524030c24 */ /* 0x100fe2000f8e0226 */
[----:B------:R-:W-:Y:S01]  /*0f50*/  ISETP.GE.AND P2, PT, R41, UR4, PT ;  /* 0x0000000429007c0c */ /* 0x000fe2000bf46270 */
[----:B------:R-:W-:Y:S01]  /*0f60*/  @!P1 IMAD R45, R45, UR5, R38 ;  /* 0x000000052d2d9c24 */ /* 0x000fe2000f8e0226 */
[----:B------:R-:W-:-:S02]  /*0f70*/  ISETP.GE.OR P4, PT, R38, UR5, P4 ;  /* 0x0000000526007c0c */ /* 0x000fc4000a786670 */
[C---:B------:R-:W-:Y:S02]  /*0f80*/  ISETP.GE.OR P3, PT, R38.reuse, UR5, P3 ;  /* 0x0000000526007c0c */ /* 0x040fe40009f66670 */
[----:B------:R-:W1:Y:S01]  /*0f90*/  @!P1 LDC.64 R18, c[0x0][0x3a8] ;  /* 0x0000ea00ff129b82 */ /* 0x000e620000000a00 */
[C---:B------:R-:W-:Y:S02]  /*0fa0*/  ISETP.GE.OR P6, PT, R38.reuse, UR5, P6 ;  /* 0x0000000526007c0c */ /* 0x040fe4000b7c6670 */
[----:B------:R-:W-:-:S06]  /*0fb0*/  ISETP.GE.OR P2, PT, R38, UR5, P2 ;  /* 0x0000000526007c0c */ /* 0x000fcc0009746670 */
[----:B------:R-:W2:Y:S01]  /*0fc0*/  @!P4 LDC.64 R16, c[0x0][0x3a8] ;  /* 0x0000ea00ff10cb82 */ /* 0x000ea20000000a00 */
[--C-:B------:R-:W-:Y:S02]  /*0fd0*/  @!P4 IMAD R0, R5, UR5, R38.reuse ;  /* 0x000000050500cc24 */ /* 0x100fe4000f8e0226 */
[--C-:B------:R-:W-:Y:S02]  /*0fe0*/  @!P3 IMAD R43, R43, UR5, R38.reuse ;  /* 0x000000052b2bbc24 */ /* 0x100fe4000f8e0226 */
[----:B------:R-:W-:Y:S02]  /*0ff0*/  @!P6 IMAD R25, R25, UR5, R38 ;  /* 0x000000051919ec24 */ /* 0x000fe4000f8e0226 */
[----:B0-----:R-:W-:Y:S01]  /*1000*/  @P0 IMAD.WIDE R20, R3, 0x4, R20 ;  /* 0x0000000403140825 */ /* 0x001fe200078e0214 */
[----:B------:R-:W0:Y:S03]  /*1010*/  @!P3 LDC.64 R14, c[0x0][0x3a8] ;  /* 0x0000ea00ff0ebb82 */ /* 0x000e260000000a00 */
[----:B------:R-:W-:Y:S01]  /*1020*/  @!P2 IMAD R41, R41, UR5, R38 ;  /* 0x000000052929ac24 */ /* 0x000fe2000f8e0226 */
[----:B------:R3:W-:Y:S01]  /*1030*/  @P0 STG.E desc[UR8][R20.64], R4 ;  /* 0x0000000414000986 */ /* 0x0007e2000c101908 */
[----:B------:R-:W-:Y:S01]  /*1040*/  ISETP.GE.AND P0, PT, R23, UR4, PT ;  /* 0x0000000417007c0c */ /* 0x000fe2000bf06270 */
[----:B-1----:R-:W-:-:S02]  /*1050*/  @!P1 IMAD.WIDE R44, R45, 0x4, R18 ;  /* 0x000000042d2c9825 */ /* 0x002fc400078e0212 */
[----:B------:R-:W1:Y:S01]  /*1060*/  @!P2 LDC.64 R2, c[0x0][0x3a8] ;  /* 0x0000ea00ff02ab82 */ /* 0x000e620000000a00 */
[----:B------:R-:W-:Y:S02]  /*1070*/  ISETP.GE.OR P0, PT, R38, UR5, P0 ;  /* 0x0000000526007c0c */ /* 0x000fe40008706670 */
[----:B------:R4:W-:Y:S05]  /*1080*/  @!P1 STG.E desc[UR8][R44.64], R13 ;  /* 0x0000000d2c009986 */ /* 0x0009ea000c101908 */
[----:B---3--:R-:W3:Y:S01]  /*1090*/  @!P5 LDC.64 R20, c[0x0][0x3a8] ;  /* 0x0000ea00ff14db82 */ /* 0x008ee20000000a00 */
[----:B--2---:R-:W-:-:S05]  /*10a0*/  @!P4 IMAD.WIDE R16, R0, 0x4, R16 ;  /* 0x000000040010c825 */ /* 0x004fca00078e0210 */
[----:B------:R2:W-:Y:S02]  /*10b0*/  @!P4 STG.E desc[UR8][R16.64], R11 ;  /* 0x0000000b1000c986 */ /* 0x0005e4000c101908 */
[----:B------:R-:W5:Y:S01]  /*10c0*/  @!P6 LDC.64 R18, c[0x0][0x3a8] ;  /* 0x0000ea00ff12eb82 */ /* 0x000f620000000a00 */
[--C-:B----4-:R-:W-:Y:S02]  /*10d0*/  @!P5 IMAD R13, R39, UR5, R38.reuse ;  /* 0x00000005270ddc24 */ /* 0x110fe4000f8e0226 */
[----:B------:R-:W-:Y:S02]  /*10e0*/  @!P0 IMAD R39, R23, UR5, R38 ;  /* 0x0000000517278c24 */ /* 0x000fe4000f8e0226 */
[----:B0-----:R-:W-:-:S03]  /*10f0*/  @!P3 IMAD.WIDE R14, R43, 0x4, R14 ;  /* 0x000000042b0eb825 */ /* 0x001fc600078e020e */
[----:B------:R-:W0:Y:S01]  /*1100*/  @!P0 LDC.64 R4, c[0x0][0x3a8] ;  /* 0x0000ea00ff048b82 */ /* 0x000e220000000a00 */
[----:B-1----:R-:W-:Y:S01]  /*1110*/  @!P2 IMAD.WIDE R2, R41, 0x4, R2 ;  /* 0x000000042902a825 */ /* 0x002fe200078e0202 */
[----:B------:R-:W-:Y:S01]  /*1120*/  @!P3 STG.E desc[UR8][R14.64], R26 ;  /* 0x0000001a0e00b986 */ /* 0x000fe2000c101908 */
[C---:B------:R-:W-:Y:S02]  /*1130*/  IADD3 R41, PT, PT, R36.reuse, 0xa0, RZ ;  /* 0x000000a024297810 */ /* 0x040fe40007ffe0ff */
[C---:B--2---:R-:W-:Y:S01]  /*1140*/  IADD3 R17, PT, PT, R36.reuse, 0xc0, RZ ;  /* 0x000000c024117810 */ /* 0x044fe20007ffe0ff */
[----:B------:R-:W-:Y:S01]  /*1150*/  @!P2 STG.E desc[UR8][R2.64], R7 ;  /* 0x000000070200a986 */ /* 0x000fe2000c101908 */
[----:B---3--:R-:W-:Y:S02]  /*1160*/  @!P5 IMAD.WIDE R12, R13, 0x4, R20 ;  /* 0x000000040d0cd825 */ /* 0x008fe400078e0214 */
[----:B------:R-:W-:Y:S02]  /*1170*/  ISETP.GE.AND P2, PT, R17, UR4, PT ;  /* 0x0000000411007c0c */ /* 0x000fe4000bf46270 */
[----:B------:R-:W-:Y:S01]  /*1180*/  VIADD R21, R36, 0x80 ;  /* 0x0000008024157836 */ /* 0x000fe20000000000 */
[----:B------:R-:W-:Y:S01]  /*1190*/  @!P5 STG.E desc[UR8][R12.64], R9 ;  /* 0x000000090c00d986 */ /* 0x000fe2000c101908 */
[----:B------:R-:W-:Y:S01]  /*11a0*/  ISETP.GE.OR P2, PT, R38, UR5, P2 ;  /* 0x0000000526007c0c */ /* 0x000fe20009746670 */
[----:B-----5:R-:W-:-:S02]  /*11b0*/  @!P6 IMAD.WIDE R22, R25, 0x4, R18 ;  /* 0x000000041916e825 */ /* 0x020fc400078e0212 */
[----:B------:R-:W-:Y:S02]  /*11c0*/  ISETP.GE.AND P1, PT, R21, UR4, PT ;  /* 0x0000000415007c0c */ /* 0x000fe4000bf26270 */
[----:B------:R-:W-:Y:S02]  /*11d0*/  IADD3 R25, PT, PT, R36, 0x90, RZ ;  /* 0x0000009024197810 */ /* 0x000fe40007ffe0ff */
[----:B------:R-:W-:Y:S01]  /*11e0*/  ISETP.GE.OR P1, PT, R38, UR5, P1 ;  /* 0x0000000526007c0c */ /* 0x000fe20008f26670 */
[----:B------:R1:W-:Y:S01]  /*11f0*/  @!P6 STG.E desc[UR8][R22.64], R27 ;  /* 0x0000001b1600e986 */ /* 0x0003e2000c101908 */
[----:B------:R-:W-:Y:S01]  /*1200*/  ISETP.GE.AND P4, PT, R25, UR4, PT ;  /* 0x0000000419007c0c */ /* 0x000fe2000bf86270 */
[----:B0-----:R-:W-:Y:S01]  /*1210*/  @!P0 IMAD.WIDE R4, R39, 0x4, R4 ;  /* 0x0000000427048825 */ /* 0x001fe200078e0204 */
[----:B------:R-:W-:Y:S02]  /*1220*/  IADD3 R39, PT, PT, R36, 0xb0, RZ ;  /* 0x000000b024277810 */ /* 0x000fe40007ffe0ff */
[----:B------:R-:W-:Y:S01]  /*1230*/  ISETP.GE.OR P4, PT, R38, UR5, P4 ;  /* 0x0000000526007c0c */ /* 0x000fe2000a786670 */
[----:B------:R-:W0:Y:S01]  /*1240*/  @!P2 LDC.64 R10, c[0x0][0x3a8] ;  /* 0x0000ea00ff0aab82 */ /* 0x000e220000000a00 */
[----:B------:R2:W-:Y:S01]  /*1250*/  @!P0 STG.E desc[UR8][R4.64], R28 ;  /* 0x0000001c04008986 */ /* 0x0005e2000c101908 */
[----:B------:R-:W-:Y:S01]  /*1260*/  IADD3 R19, PT, PT, R36, 0xd0, RZ ;  /* 0x000000d024137810 */ /* 0x000fe20007ffe0ff */
[----:B------:R-:W-:Y:S01]  /*1270*/  @!P2 IMAD R17, R17, UR5, R38 ;  /* 0x000000051111ac24 */ /* 0x000fe2000f8e0226 */
[----:B------:R-:W-:-:S02]  /*1280*/  ISETP.GE.AND P0, PT, R41, UR4, PT ;  /* 0x0000000429007c0c */ /* 0x000fc4000bf06270 */
[----:B-1----:R-:W-:Y:S01]  /*1290*/  IADD3 R23, PT, PT, R36, 0xe0, RZ ;  /* 0x000000e024177810 */ /* 0x002fe20007ffe0ff */
[--C-:B------:R-:W-:Y:S01]  /*12a0*/  @!P1 IMAD R21, R21, UR5, R38.reuse ;  /* 0x0000000515159c24 */ /* 0x100fe2000f8e0226 */
[----:B------:R-:W-:Y:S01]  /*12b0*/  ISETP.GE.AND P3, PT, R39, UR4, PT ;  /* 0x0000000427007c0c */ /* 0x000fe2000bf66270 */
[----:B------:R-:W1:Y:S01]  /*12c0*/  @!P1 LDC.64 R14, c[0x0][0x3a8] ;  /* 0x0000ea00ff0e9b82 */ /* 0x000e620000000a00 */
[----:B------:R-:W-:Y:S02]  /*12d0*/  ISETP.GE.AND P6, PT, R19, UR4, PT ;  /* 0x0000000413007c0c */ /* 0x000fe4000bfc6270 */
[C---:B------:R-:W-:Y:S01]  /*12e0*/  ISETP.GE.OR P0, PT, R38.reuse, UR5, P0 ;  /* 0x0000000526007c0c */ /* 0x040fe20008706670 */
[----:B------:R-:W-:Y:S01]  /*12f0*/  @!P4 IMAD R25, R25, UR5, R38 ;  /* 0x000000051919cc24 */ /* 0x000fe2000f8e0226 */
[----:B------:R-:W-:Y:S02]  /*1300*/  ISETP.GE.AND P5, PT, R23, UR4, PT ;  /* 0x0000000417007c0c */ /* 0x000fe4000bfa6270 */
[C---:B------:R-:W-:Y:S01]  /*1310*/  ISETP.GE.OR P3, PT, R38.reuse, UR5, P3 ;  /* 0x0000000526007c0c */ /* 0x040fe20009f66670 */
[----:B------:R-:W3:Y:S01]  /*1320*/  @!P4 LDC.64 R12, c[0x0][0x3a8] ;  /* 0x0000ea00ff0ccb82 */ /* 0x000ee20000000a00 */
[----:B------:R-:W-:-:S02]  /*1330*/  ISETP.GE.OR P6, PT, R38, UR5, P6 ;  /* 0x0000000526007c0c */ /* 0x000fc4000b7c6670 */
[----:B------:R-:W-:Y:S01]  /*1340*/  ISETP.GE.OR P5, PT, R38, UR5, P5 ;  /* 0x0000000526007c0c */ /* 0x000fe2000afa6670 */
[----:B0-----:R-:W-:-:S04]  /*1350*/  @!P2 IMAD.WIDE R10, R17, 0x4, R10 ;  /* 0x00000004110aa825 */ /* 0x001fc800078e020a */
[----:B------:R-:W0:Y:S04]  /*1360*/  @!P0 LDC.64 R2, c[0x0][0x3a8] ;  /* 0x0000ea00ff028b82 */ /* 0x000e280000000a00 */
[--C-:B------:R-:W-:Y:S02]  /*1370*/  @!P3 IMAD R39, R39, UR5, R38.reuse ;  /* 0x000000052727bc24 */ /* 0x100fe4000f8e0226 */
[----:B------:R-:W-:Y:S02]  /*1380*/  @!P6 IMAD R19, R19, UR5, R38 ;  /* 0x000000051313ec24 */ /* 0x000fe4000f8e0226 */
[----:B--2---:R-:W2:Y:S01]  /*1390*/  @!P3 LDC.64 R4, c[0x0][0x3a8] ;  /* 0x0000ea00ff04bb82 */ /* 0x004ea20000000a00 */
[----:B-1----:R-:W-:Y:S01]  /*13a0*/  @!P1 IMAD.WIDE R14, R21, 0x4, R14 ;  /* 0x00000004150e9825 */ /* 0x002fe200078e020e */
[----:B------:R-:W-:-:S03]  /*13b0*/  IADD3 R21, PT, PT, R36, 0xf0, RZ ;  /* 0x000000f024157810 */ /* 0x000fc60007ffe0ff */
[----:B------:R-:W-:Y:S01]  /*13c0*/  @!P5 IMAD R23, R23, UR5, R38 ;  /* 0x000000051717dc24 */ /* 0x000fe2000f8e0226 */
[----:B------:R1:W-:Y:S01]  /*13d0*/  @!P1 STG.E desc[UR8][R14.64], R29 ;  /* 0x0000001d0e009986 */ /* 0x0003e2000c101908 */
[----:B------:R-:W-:Y:S01]  /*13e0*/  ISETP.GE.AND P1, PT, R21, UR4, PT ;  /* 0x0000000415007c0c */ /* 0x000fe2000bf26270 */
[----:B------:R-:W4:Y:S01]  /*13f0*/  @!P6 LDC.64 R8, c[0x0][0x3a8] ;  /* 0x0000ea00ff08eb82 */ /* 0x000f220000000a00 */
[----:B---3--:R-:W-:Y:S02]  /*1400*/  @!P4 IMAD.WIDE R12, R25, 0x4, R12 ;  /* 0x00000004190cc825 */ /* 0x008fe400078e020c */
[----:B------:R-:W-:Y:S02]  /*1410*/  ISETP.GE.OR P1, PT, R38, UR5, P1 ;  /* 0x0000000526007c0c */ /* 0x000fe40008f26670 */
[----:B------:R-:W-:Y:S01]  /*1420*/  @!P0 IMAD R25, R41, UR5, R38 ;  /* 0x0000000529198c24 */ /* 0x000fe2000f8e0226 */
[----:B------:R1:W-:Y:S02]  /*1430*/  @!P4 STG.E desc[UR8][R12.64], R31 ;  /* 0x0000001f0c00c986 */ /* 0x0003e4000c101908 */
[----:B------:R-:W3:Y:S01]  /*1440*/  @!P5 LDC.64 R6, c[0x0][0x3a8] ;  /* 0x0000ea00ff06db82 */ /* 0x000ee20000000a00 */
[----:B0-----:R-:W-:-:S05]  /*1450*/  @!P0 IMAD.WIDE R2, R25, 0x4, R2 ;  /* 0x0000000419028825 */ /* 0x001fca00078e0202 */
[----:B------:R1:W-:Y:S01]  /*1460*/  @!P0 STG.E desc[UR8][R2.64], R33 ;  /* 0x0000002102008986 */ /* 0x0003e2000c101908 */
[----:B--2---:R-:W-:-:S05]  /*1470*/  @!P3 IMAD.WIDE R4, R39, 0x4, R4 ;  /* 0x000000042704b825 */ /* 0x004fca00078e0204 */
[----:B------:R1:W-:Y:S01]  /*1480*/  @!P3 STG.E desc[UR8][R4.64], R30 ;  /* 0x0000001e0400b986 */ /* 0x0003e2000c101908 */
[----:B----4-:R-:W-:-:S03]  /*1490*/  @!P6 IMAD.WIDE R8, R19, 0x4, R8 ;  /* 0x000000041308e825 */ /* 0x010fc600078e0208 */
[----:B------:R1:W-:Y:S04]  /*14a0*/  @!P2 STG.E desc[UR8][R10.64], R35 ;  /* 0x000000230a00a986 */ /* 0x0003e8000c101908 */
[----:B------:R1:W-:Y:S01]  /*14b0*/  @!P6 STG.E desc[UR8][R8.64], R32 ;  /* 0x000000200800e986 */ /* 0x0003e2000c101908 */
[----:B---3--:R-:W-:-:S05]  /*14c0*/  @!P5 IMAD.WIDE R6, R23, 0x4, R6 ;  /* 0x000000041706d825 */ /* 0x008fca00078e0206 */
[----:B------:R1:W-:Y:S01]  /*14d0*/  @!P5 STG.E desc[UR8][R6.64], R37 ;  /* 0x000000250600d986 */ /* 0x0003e2000c101908 */
[----:B------:R-:W-:Y:S05]  /*14e0*/  @P1 EXIT ;  /* 0x000000000000194d */ /* 0x000fea0003800000 */
[----:B-1----:R-:W0:Y:S01]  /*14f0*/  LDC.64 R2, c[0x0][0x3a8] ;  /* 0x0000ea00ff027b82 */ /* 0x002e220000000a00 */
[----:B------:R-:W-:-:S04]  /*1500*/  IMAD R21, R21, UR5, R38 ;  /* 0x0000000515157c24 */ /* 0x000fc8000f8e0226 */
[----:B0-----:R-:W-:-:S05]  /*1510*/  IMAD.WIDE R2, R21, 0x4, R2 ;  /* 0x0000000415027825 */ /* 0x001fca00078e0202 */
[----:B------:R-:W-:Y:S01]  /*1520*/  STG.E desc[UR8][R2.64], R34 ;  /* 0x0000002202007986 */ /* 0x000fe2000c101908 */
[----:B------:R-:W-:Y:S05]  /*1530*/  EXIT ;  /* 0x000000000000794d */ /* 0x000fea0003800000 */
.L_x_18:
        /* <DEDUP_REMOVED lines=12> */
.L_x_46:


//--------------------- .text._Z13matmul_kernelILi16ELi8EEviiifPKfS1_fPf --------------------------
	.section	.text._Z13matmul_kernelILi16ELi8EEviiifPKfS1_fPf,"ax",@progbits
	.align	128
        .global         _Z13matmul_kernelILi16ELi8EEviiifPKfS1_fPf
        .type           _Z13matmul_kernelILi16ELi8EEviiifPKfS1_fPf,@function
        .size           _Z13matmul_kernelILi16ELi8EEviiifPKfS1_fPf,(.L_x_47 - _Z13matmul_kernelILi16ELi8EEviiifPKfS1_fPf)
        .other          _Z13matmul_kernelILi16ELi8EEviiifPKfS1_fPf,@"STO_CUDA_ENTRY STV_DEFAULT"
_Z13matmul_kernelILi16ELi8EEviiifPKfS1_fPf:
.text._Z13matmul_kernelILi16ELi8EEviiifPKfS1_fPf:
        /* <DEDUP_REMOVED lines=24> */
.L_x_21:
        /* <DEDUP_REMOVED lines=82> */
.L_x_20:
        /* <DEDUP_REMOVED lines=53> */
.L_x_19:
        /* <DEDUP_REMOVED lines=58> */
.L_x_22:
        /* <DEDUP_REMOVED lines=15> */
.L_x_47:


//--------------------- .text._Z13matmul_kernelILi16ELi4EEviiifPKfS1_fPf --------------------------
	.section	.text._Z13matmul_kernelILi16ELi4EEviiifPKfS1_fPf,"ax",@progbits
	.align	128
        .global         _Z13matmul_kernelILi16ELi4EEviiifPKfS1_fPf
        .type           _Z13matmul_kernelILi16ELi4EEviiifPKfS1_fPf,@function
        .size           _Z13matmul_kernelILi16ELi4EEviiifPKfS1_fPf,(.L_x_48 - _Z13matmul_kernelILi16ELi4EEviiifPKfS1_fPf)
        .other          _Z13matmul_kernelILi16ELi4EEviiifPKfS1_fPf,@"STO_CUDA_ENTRY STV_DEFAULT"
_Z13matmul_kernelILi16ELi4EEviiifPKfS1_fPf:
.text._Z13matmul_kernelILi16ELi4EEviiifPKfS1_fPf:
[----:B------:R-:W-:Y:S01]  /*0000*/  LDC R1, c[0x0][0x37c] ;  /* 0x0000df00ff017b82 */ /* 0x000fe20000000800 */
[----:B------:R-:W0:Y:S01]  /*0010*/  S2R R36, SR_CTAID.Y ;  /* 0x0000000000247919 */ /* 0x000e220000002600 */
[----:B------:R-:W1:Y:S01]  /*0020*/  LDCU UR7, c[0x0][0x388] ;  /* 0x00007100ff0777ac */ /* 0x000e620008000800 */
[----:B------:R-:W-:Y:S02]  /*0030*/  CS2R R18, SRZ ;  /* 0x0000000000127805 */ /* 0x000fe4000001ff00 */
[----:B------:R-:W-:Y:S01]  /*0040*/  CS2R R6, SRZ ;  /* 0x0000000000067805 */ /* 0x000fe2000001ff00 */
[----:B------:R-:W0:Y:S01]  /*0050*/  S2R R34, SR_TID.Y ;  /* 0x0000000000227919 */ /* 0x000e220000002200 */
[----:B------:R-:W2:Y:S01]  /*0060*/  LDCU.64 UR8, c[0x0][0x358] ;  /* 0x00006b00ff0877ac */ /* 0x000ea20008000a00 */
[----:B------:R-:W3:Y:S01]  /*0070*/  S2R R3, SR_CTAID.X ;  /* 0x0000000000037919 */ /* 0x000ee20000002500 */
[----:B------:R-:W3:Y:S01]  /*0080*/  S2R R35, SR_TID.X ;  /* 0x0000000000237919 */ /* 0x000ee20000002100 */
[----:B-1----:R-:W-:Y:S01]  /*0090*/  UISETP.GE.AND UP0, UPT, UR7, 0x1, UPT ;  /* 0x000000010700788c */ /* 0x002fe2000bf06270 */
[----:B0-----:R-:W-:-:S02]  /*00a0*/  LEA R36, R36, R34, 0x6 ;  /* 0x0000002224247211 */ /* 0x001fc400078e30ff */
[----:B---3--:R-:W-:-:S06]  /*00b0*/  LEA R37, R3, R35, 0x4 ;  /* 0x0000002303257211 */ /* 0x008fcc00078e20ff */
[----:B--2---:R-:W-:Y:S05]  /*00c0*/  BRA.U !UP0, `(.L_x_23) ;  /* 0x0000000908807547 */ /* 0x004fea000b800000 */
[----:B------:R-:W0:Y:S01]  /*00d0*/  S2UR UR6, SR_CgaCtaId ;  /* 0x00000000000679c3 */ /* 0x000e220000008800 */
[----:B------:R-:W1:Y:S01]  /*00e0*/  LDCU UR5, c[0x0][0x384] ;  /* 0x00007080ff0577ac */ /* 0x000e620008000800 */
[C---:B------:R-:W-:Y:S01]  /*00f0*/  IADD3 R31, PT, PT, R36.reuse, 0x30, RZ ;  /* 0x00000030241f7810 */ /* 0x040fe20007ffe0ff */
[----:B------:R-:W-:Y:S01]  /*0100*/  HFMA2 R19, -RZ, RZ, 0, 0 ;  /* 0x00000000ff137431 */ /* 0x000fe200000001ff */
[C---:B------:R-:W-:Y:S01]  /*0110*/  IADD3 R32, PT, PT, R36.reuse, 0x20, RZ ;  /* 0x0000002024207810 */ /* 0x040fe20007ffe0ff */
[----:B------:R-:W-:Y:S01]  /*0120*/  UMOV UR4, 0x400 ;  /* 0x0000040000047882 */ /* 0x000fe20000000000 */
[----:B------:R-:W-:Y:S01]  /*0130*/  IADD3 R33, PT, PT, R36, 0x10, RZ ;  /* 0x0000001024217810 */ /* 0x000fe20007ffe0ff */
[--C-:B------:R-:W-:Y:S01]  /*0140*/  IMAD R30, R31, UR7, R35.reuse ;  /* 0x000000071f1e7c24 */ /* 0x100fe2000f8e0223 */
[----:B------:R-:W2:Y:S01]  /*0150*/  LDCU UR11, c[0x0][0x388] ;  /* 0x00007100ff0b77ac */ /* 0x000ea20008000800 */
[--C-:B------:R-:W-:Y:S02]  /*0160*/  IMAD R29, R32, UR7, R35.reuse ;  /* 0x00000007201d7c24 */ /* 0x100fe4000f8e0223 */
[--C-:B------:R-:W-:Y:S01]  /*0170*/  IMAD R28, R33, UR7, R35.reuse ;  /* 0x00000007211c7c24 */ /* 0x100fe2000f8e0223 */
[----:B------:R-:W3:Y:S01]  /*0180*/  LDCU UR10, c[0x0][0x380] ;  /* 0x00007000ff0a77ac */ /* 0x000ee20008000800 */
[----:B------:R-:W-:-:S02]  /*0190*/  IMAD R27, R36, UR7, R35 ;  /* 0x00000007241b7c24 */ /* 0x000fc4000f8e0223 */
[----:B-1----:R-:W-:Y:S01]  /*01a0*/  IMAD R26, R34, UR5, R35 ;  /* 0x00000005221a7c24 */ /* 0x002fe2000f8e0223 */
[----:B------:R-:W-:Y:S02]  /*01b0*/  UIADD3 UR5, UPT, UPT, UR4, 0x1000, URZ ;  /* 0x0000100004057890 */ /* 0x000fe4000fffe0ff */
[----:B0-----:R-:W-:Y:S02]  /*01c0*/  ULEA UR4, UR6, UR4, 0x18 ;  /* 0x0000000406047291 */ /* 0x001fe4000f8ec0ff */
[----:B------:R-:W-:Y:S01]  /*01d0*/  LEA R26, R3, R26, 0x4 ;  /* 0x0000001a031a7211 */ /* 0x000fe200078e20ff */
[----:B------:R-:W-:-:S03]  /*01e0*/  ULEA UR5, UR6, UR5, 0x18 ;  /* 0x0000000506057291 */ /* 0x000fc6000f8ec0ff */
[C---:B------:R-:W-:Y:S01]  /*01f0*/  LEA R0, R34.reuse, UR4, 0x6 ;  /* 0x0000000422007c11 */ /* 0x040fe2000f8e30ff */
[----:B------:R-:W-:Y:S02]  /*0200*/  UMOV UR4, URZ ;  /* 0x000000ff00047c82 */ /* 0x000fe40008000000 */
[C---:B------:R-:W-:Y:S02]  /*0210*/  LEA R25, R35.reuse, UR5, 0x2 ;  /* 0x0000000523197c11 */ /* 0x040fe4000f8e10ff */
[----:B------:R-:W-:Y:S02]  /*0220*/  LEA R2, R35, R0, 0x2 ;  /* 0x0000000023027211 */ /* 0x000fe400078e10ff */
[----:B--23--:R-:W-:-:S07]  /*0230*/  LEA R24, R34, R25, 0x6 ;  /* 0x0000001922187211 */ /* 0x00cfce00078e30ff */
.L_x_24:
[----:B------:R-:W0:Y:S01]  /*0240*/  LDC R3, c[0x0][0x384] ;  /* 0x0000e100ff037b82 */ /* 0x000e220000000800 */
[C---:B------:R-:W-:Y:S02]  /*0250*/  ISETP.GE.AND P1, PT, R35.reuse, UR11, PT ;  /* 0x0000000b23007c0c */ /* 0x040fe4000bf26270 */
[----:B------:R-:W-:Y:S02]  /*0260*/  ISETP.GE.AND P2, PT, R35, UR11, PT ;  /* 0x0000000b23007c0c */ /* 0x000fe4000bf46270 */
[----:B------:R-:W-:Y:S02]  /*0270*/  ISETP.GE.U32.AND P0, PT, R34, UR11, PT ;  /* 0x0000000b22007c0c */ /* 0x000fe4000bf06070 */
[----:B------:R-:W-:Y:S02]  /*0280*/  ISETP.GE.OR P3, PT, R33, UR10, P1 ;  /* 0x0000000a21007c0c */ /* 0x000fe40008f66670 */
[----:B------:R-:W-:Y:S02]  /*0290*/  ISETP.GE.OR P4, PT, R32, UR10, P1 ;  /* 0x0000000a20007c0c */ /* 0x000fe40008f86670 */
[----:B------:R-:W-:-:S02]  /*02a0*/  ISETP.GE.OR P1, PT, R31, UR10, P1 ;  /* 0x0000000a1f007c0c */ /* 0x000fc40008f26670 */
[----:B------:R-:W-:-:S07]  /*02b0*/  ISETP.LT.AND P2, PT, R36, UR10, !P2 ;  /* 0x0000000a24007c0c */ /* 0x000fce000d741270 */
[----:B------:R-:W1:Y:S01]  /*02c0*/  @!P3 LDC.64 R10, c[0x0][0x390] ;  /* 0x0000e400ff0abb82 */ /* 0x000e620000000a00 */
[----:B0-----:R-:W-:-:S07]  /*02d0*/  ISETP.GE.OR P0, PT, R37, R3, P0 ;  /* 0x000000032500720c */ /* 0x001fce0000706670 */
[----:B------:R-:W0:Y:S08]  /*02e0*/  @!P1 LDC.64 R4, c[0x0][0x390] ;  /* 0x0000e400ff049b82 */ /* 0x000e300000000a00 */
[----:B------:R-:W2:Y:S08]  /*02f0*/  @!P4 LDC.64 R8, c[0x0][0x390] ;  /* 0x0000e400ff08cb82 */ /* 0x000eb00000000a00 */
[----:B------:R-:W3:Y:S01]  /*0300*/  @P2 LDC.64 R14, c[0x0][0x390] ;  /* 0x0000e400ff0e2b82 */ /* 0x000ee20000000a00 */
[----:B-1----:R-:W-:-:S06]  /*0310*/  @!P3 IMAD.WIDE R10, R28, 0x4, R10 ;  /* 0x000000041c0ab825 */ /* 0x002fcc00078e020a */
[----:B------:R-:W4:Y:S01]  /*0320*/  @!P3 LDG.E R11, desc[UR8][R10.64] ;  /* 0x000000080a0bb981 */ /* 0x000f22000c1e1900 */
[----:B------:R-:W1:Y:S01]  /*0330*/  @!P0 LDC.64 R12, c[0x0][0x398] ;  /* 0x0000e600ff0c8b82 */ /* 0x000e620000000a00 */
[----:B0-----:R-:W-:-:S06]  /*0340*/  @!P1 IMAD.WIDE R4, R30, 0x4, R4 ;  /* 0x000000041e049825 */ /* 0x001fcc00078e0204 */
[----:B------:R-:W5:Y:S01]  /*0350*/  @!P1 LDG.E R4, desc[UR8][R4.64] ;  /* 0x0000000804049981 */ /* 0x000f62000c1e1900 */
[----:B--2---:R-:W-:-:S06]  /*0360*/  @!P4 IMAD.WIDE R8, R29, 0x4, R8 ;  /* 0x000000041d08c825 */ /* 0x004fcc00078e0208 */
[----:B------:R-:W2:Y:S01]  /*0370*/  @!P4 LDG.E R9, desc[UR8][R8.64] ;  /* 0x000000080809c981 */ /* 0x000ea2000c1e1900 */
[----:B---3--:R-:W-:-:S05]  /*0380*/  @P2 IMAD.WIDE R20, R27, 0x4, R14 ;  /* 0x000000041b142825 */ /* 0x008fca00078e020e */
[----:B------:R-:W3:Y:S01]  /*0390*/  @P2 LDG.E R5, desc[UR8][R20.64] ;  /* 0x0000000814052981 */ /* 0x000ee2000c1e1900 */
[----:B-1----:R-:W-:-:S06]  /*03a0*/  @!P0 IMAD.WIDE.U32 R22, R26, 0x4, R12 ;  /* 0x000000041a168825 */ /* 0x002fcc00078e000c */
[----:B------:R-:W3:Y:S04]  /*03b0*/  @!P0 LDG.E R23, desc[UR8][R22.64] ;  /* 0x0000000816178981 */ /* 0x000ee8000c1e1900 */
[----:B----4-:R-:W-:Y:S04]  /*03c0*/  @!P3 STS [R2+0x400], R11 ;  /* 0x0004000b0200b388 */ /* 0x010fe80000000800 */
[----:B-----5:R-:W-:Y:S04]  /*03d0*/  @!P1 STS [R2+0xc00], R4 ;  /* 0x000c000402009388 */ /* 0x020fe80000000800 */
[----:B--2---:R-:W-:Y:S04]  /*03e0*/  @!P4 STS [R2+0x800], R9 ;  /* 0x000800090200c388 */ /* 0x004fe80000000800 */
[----:B---3--:R-:W-:Y:S04]  /*03f0*/  @P2 STS [R2], R5 ;  /* 0x0000000502002388 */ /* 0x008fe80000000800 */
[----:B------:R-:W-:Y:S01]  /*0400*/  @!P0 STS [R24], R23 ;  /* 0x0000001718008388 */ /* 0x000fe20000000800 */
[----:B------:R-:W-:Y:S06]  /*0410*/  BAR.SYNC.DEFER_BLOCKING 0x0 ;  /* 0x0000000000007b1d */ /* 0x000fec0000010000 */
[----:B------:R-:W-:Y:S04]  /*0420*/  LDS R17, [R25] ;  /* 0x0000000019117984 */ /* 0x000fe80000000800 */
[----:B------:R-:W0:Y:S04]  /*0430*/  LDS.128 R12, [R0+0x400] ;  /* 0x00040000000c7984 */ /* 0x000e280000000c00 */
[----:B------:R-:W1:Y:S04]  /*0440*/  LDS.128 R8, [R0] ;  /* 0x0000000000087984 */ /* 0x000e680000000c00 */
[----:B------:R-:W2:Y:S04]  /*0450*/  LDS R16, [R25+0x40] ;  /* 0x0000400019107984 */ /* 0x000ea80000000800 */
[----:B------:R-:W3:Y:S01]  /*0460*/  LDS.128 R20, [R0+0x800] ;  /* 0x0008000000147984 */ /* 0x000ee20000000c00 */
[C---:B0-----:R-:W-:Y:S01]  /*0470*/  FFMA R12, R17.reuse, R12, R7 ;  /* 0x0000000c110c7223 */ /* 0x041fe20000000007 */
[----:B-1----:R-:W-:-:S02]  /*0480*/  FFMA R18, R17, R8, R18 ;  /* 0x0000000811127223 */ /* 0x002fc40000000012 */
[----:B------:R-:W0:Y:S01]  /*0490*/  LDS R8, [R25+0x80] ;  /* 0x0000800019087984 */ /* 0x000e220000000800 */
[C---:B--2---:R-:W-:Y:S01]  /*04a0*/  FFMA R12, R16.reuse, R13, R12 ;  /* 0x0000000d100c7223 */ /* 0x044fe2000000000c */
[C---:B---3--:R-:W-:Y:S02]  /*04b0*/  FFMA R13, R17.reuse, R20, R6 ;  /* 0x00000014110d7223 */ /* 0x048fe40000000006 */
[----:B------:R-:W1:Y:S01]  /*04c0*/  LDS.128 R4, [R0+0xc00] ;  /* 0x000c000000047984 */ /* 0x000e620000000c00 */
[C---:B------:R-:W-:Y:S01]  /*04d0*/  FFMA R9, R16.reuse, R9, R18 ;  /* 0x0000000910097223 */ /* 0x040fe20000000012 */
[----:B------:R-:W-:Y:S02]  /*04e0*/  FFMA R13, R16, R21, R13 ;  /* 0x00000015100d7223 */ /* 0x000fe4000000000d */
[----:B------:R-:W-:Y:S04]  /*04f0*/  LDS R21, [R25+0x100] ;  /* 0x0001000019157984 */ /* 0x000fe80000000800 */
[----:B------:R-:W-:Y:S01]  /*0500*/  LDS R20, [R25+0x140] ;  /* 0x0001400019147984 */ /* 0x000fe20000000800 */
[----:B0-----:R-:W-:Y:S01]  /*0510*/  FFMA R9, R8, R10, R9 ;  /* 0x0000000a08097223 */ /* 0x001fe20000000009 */
[----:B-1----:R-:W-:-:S02]  /*0520*/  FFMA R10, R17, R4, R19 ;  /* 0x00000004110a7223 */ /* 0x002fc40000000013 */
[----:B------:R-:W0:Y:S02]  /*0530*/  LDS R4, [R25+0xc0] ;  /* 0x0000c00019047984 */ /* 0x000e240000000800 */
[----:B------:R-:W-:Y:S02]  /*0540*/  FFMA R5, R16, R5, R10 ;  /* 0x0000000510057223 */ /* 0x000fe4000000000a */
[----:B------:R-:W1:Y:S01]  /*0550*/  LDS.128 R16, [R0+0x10] ;  /* 0x0000100000107984 */ /* 0x000e620000000c00 */
[C---:B------:R-:W-:Y:S01]  /*0560*/  FFMA R14, R8.reuse, R14, R12 ;  /* 0x0000000e080e7223 */ /* 0x040fe2000000000c */
[C---:B------:R-:W-:Y:S01]  /*0570*/  FFMA R22, R8.reuse, R22, R13 ;  /* 0x0000001608167223 */ /* 0x040fe2000000000d */
[----:B------:R-:W-:Y:S01]  /*0580*/  FFMA R8, R8, R6, R5 ;  /* 0x0000000608087223 */ /* 0x000fe20000000005 */
[C---:B0-----:R-:W-:Y:S02]  /*0590*/  FFMA R10, R4.reuse, R11, R9 ;  /* 0x0000000b040a7223 */ /* 0x041fe40000000009 */
[C---:B------:R-:W-:Y:S01]  /*05a0*/  FFMA R6, R4.reuse, R23, R22 ;  /* 0x0000001704067223 */ /* 0x040fe20000000016 */
[C---:B------:R-:W-:Y:S01]  /*05b0*/  FFMA R23, R4.reuse, R7, R8 ;  /* 0x0000000704177223 */ /* 0x040fe20000000008 */
[----:B------:R-:W-:Y:S01]  /*05c0*/  FFMA R5, R4, R15, R14 ;  /* 0x0000000f04057223 */ /* 0x000fe2000000000e */
[----:B-1----:R-:W-:Y:S01]  /*05d0*/  FFMA R7, R21, R16, R10 ;  /* 0x0000001015077223 */ /* 0x002fe2000000000a */
[----:B------:R-:W0:Y:S04]  /*05e0*/  LDS.128 R12, [R0+0x410] ;  /* 0x00041000000c7984 */ /* 0x000e280000000c00 */
[----:B------:R-:W1:Y:S01]  /*05f0*/  LDS.128 R8, [R0+0x810] ;  /* 0x0008100000087984 */ /* 0x000e620000000c00 */
[----:B------:R-:W-:-:S03]  /*0600*/  FFMA R17, R20, R17, R7 ;  /* 0x0000001114117223 */ /* 0x000fc60000000007 */
[----:B------:R-:W2:Y:S01]  /*0610*/  LDS R16, [R25+0x180] ;  /* 0x0001800019107984 */ /* 0x000ea20000000800 */
[C---:B0-----:R-:W-:Y:S01]  /*0620*/  FFMA R12, R21.reuse, R12, R5 ;  /* 0x0000000c150c7223 */ /* 0x041fe20000000005 */
[C---:B-1----:R-:W-:Y:S02]  /*0630*/  FFMA R8, R21.reuse, R8, R6 ;  /* 0x0000000815087223 */ /* 0x042fe40000000006 */
[----:B------:R-:W0:Y:S01]  /*0640*/  LDS.128 R4, [R0+0xc10] ;  /* 0x000c100000047984 */ /* 0x000e220000000c00 */
[C---:B------:R-:W-:Y:S01]  /*0650*/  FFMA R13, R20.reuse, R13, R12 ;  /* 0x0000000d140d7223 */ /* 0x040fe2000000000c */
[----:B------:R-:W-:Y:S01]  /*0660*/  FFMA R9, R20, R9, R8 ;  /* 0x0000000914097223 */ /* 0x000fe20000000008 */
[----:B--2---:R-:W-:Y:S01]  /*0670*/  FFMA R17, R16, R18, R17 ;  /* 0x0000001210117223 */ /* 0x004fe20000000011 */
[----:B0-----:R-:W-:Y:S02]  /*0680*/  FFMA R12, R21, R4, R23 ;  /* 0x00000004150c7223 */ /* 0x001fe40000000017 */
[----:B------:R-:W0:Y:S02]  /*0690*/  LDS R4, [R25+0x1c0] ;  /* 0x0001c00019047984 */ /* 0x000e240000000800 */
[----:B------:R-:W-:Y:S01]  /*06a0*/  FFMA R21, R20, R5, R12 ;  /* 0x0000000514157223 */ /* 0x000fe2000000000c */
[C---:B------:R-:W-:Y:S01]  /*06b0*/  FFMA R5, R16.reuse, R14, R13 ;  /* 0x0000000e10057223 */ /* 0x040fe2000000000d */
[C---:B------:R-:W-:Y:S01]  /*06c0*/  FFMA R8, R16.reuse, R10, R9 ;  /* 0x0000000a10087223 */ /* 0x040fe20000000009 */
[----:B------:R-:W-:Y:S01]  /*06d0*/  LDS R13, [R25+0x200] ;  /* 0x00020000190d7984 */ /* 0x000fe20000000800 */
[----:B------:R-:W-:-:S03]  /*06e0*/  FFMA R6, R16, R6, R21 ;  /* 0x0000000610067223 */ /* 0x000fc60000000015 */
[----:B------:R-:W1:Y:S04]  /*06f0*/  LDS.128 R20, [R0+0x20] ;  /* 0x0000200000147984 */ /* 0x000e680000000c00 */
[----:B------:R-:W-:Y:S01]  /*0700*/  LDS R12, [R25+0x240] ;  /* 0x00024000190c7984 */ /* 0x000fe20000000800 */
[----:B0-----:R-:W-:-:S03]  /*0710*/  FFMA R10, R4, R19, R17 ;  /* 0x00000013040a7223 */ /* 0x001fc60000000011 */
[----:B------:R-:W0:Y:S01]  /*0720*/  LDS.128 R16, [R0+0x420] ;  /* 0x0004200000107984 */ /* 0x000e220000000c00 */
[C---:B------:R-:W-:Y:S01]  /*0730*/  FFMA R5, R4.reuse, R15, R5 ;  /* 0x0000000f04057223 */ /* 0x040fe20000000005 */
[C---:B------:R-:W-:Y:S01]  /*0740*/  FFMA R8, R4.reuse, R11, R8 ;  /* 0x0000000b04087223 */ /* 0x040fe20000000008 */
[----:B------:R-:W-:Y:S01]  /*0750*/  FFMA R15, R4, R7, R6 ;  /* 0x00000007040f7223 */ /* 0x000fe20000000006 */
[C---:B-1----:R-:W-:Y:S02]  /*0760*/  FFMA R9, R13.reuse, R20, R10 ;  /* 0x000000140d097223 */ /* 0x042fe4000000000a */
[----:B------:R-:W-:Y:S01]  /*0770*/  LDS R20, [R25+0x340] ;  /* 0x0003400019147984 */ /* 0x000fe20000000800 */
[----:B0-----:R-:W-:-:S03]  /*0780*/  FFMA R10, R13, R16, R5 ;  /* 0x000000100d0a7223 */ /* 0x001fc60000000005 */
[----:B------:R-:W0:Y:S04]  /*0790*/  LDS R16, [R25+0x280] ;  /* 0x0002800019107984 */ /* 0x000e280000000800 */
[----:B------:R-:W1:Y:S01]  /*07a0*/  LDS.128 R4, [R0+0x820] ;  /* 0x0008200000047984 */ /* 0x000e620000000c00 */
[C---:B------:R-:W-:Y:S01]  /*07b0*/  FFMA R9, R12.reuse, R21, R9 ;  /* 0x000000150c097223 */ /* 0x040fe20000000009 */
[----:B------:R-:W-:-:S03]  /*07c0*/  FFMA R17, R12, R17, R10 ;  /* 0x000000110c117223 */ /* 0x000fc6000000000a */
[----:B0-----:R-:W-:Y:S01]  /*07d0*/  FFMA R22, R16, R22, R9 ;  /* 0x0000001610167223 */ /* 0x001fe20000000009 */
[C---:B-1----:R-:W-:Y:S02]  /*07e0*/  FFMA R21, R13.reuse, R4, R8 ;  /* 0x000000040d157223 */ /* 0x042fe40000000008 */
[----:B------:R-:W0:Y:S02]  /*07f0*/  LDS.128 R8, [R0+0xc20] ;  /* 0x000c200000087984 */ /* 0x000e240000000c00 */
[----:B------:R-:W-:Y:S01]  /*0800*/  FFMA R5, R12, R5, R21 ;  /* 0x000000050c057223 */ /* 0x000fe20000000015 */
[----:B------:R-:W-:Y:S01]  /*0810*/  FFMA R18, R16, R18, R17 ;  /* 0x0000001210127223 */ /* 0x000fe20000000011 */
[----:B------:R-:W-:Y:S01]  /*0820*/  LDS R21, [R25+0x300] ;  /* 0x0003000019157984 */ /* 0x000fe20000000800 */
[----:B0-----:R-:W-:-:S03]  /*0830*/  FFMA R4, R13, R8, R15 ;  /* 0x000000080d047223 */ /* 0x001fc6000000000f */
[----:B------:R-:W0:Y:S01]  /*0840*/  LDS R8, [R25+0x2c0] ;  /* 0x0002c00019087984 */ /* 0x000e220000000800 */
[----:B------:R-:W-:Y:S01]  /*0850*/  FFMA R9, R12, R9, R4 ;  /* 0x000000090c097223 */ /* 0x000fe20000000004 */
[C---:B------:R-:W-:Y:S02]  /*0860*/  FFMA R6, R16.reuse, R6, R5 ;  /* 0x0000000610067223 */ /* 0x040fe40000000005 */
[----:B------:R-:W-:Y:S01]  /*0870*/  LDS.128 R12, [R0+0x30] ;  /* 0x00003000000c7984 */ /* 0x000fe20000000c00 */
[----:B------:R-:W-:Y:S01]  /*0880*/  FFMA R10, R16, R10, R9 ;  /* 0x0000000a100a7223 */ /* 0x000fe20000000009 */
[C---:B0-----:R-:W-:Y:S01]  /*0890*/  FFMA R22, R8.reuse, R23, R22 ;  /* 0x0000001708167223 */ /* 0x041fe20000000016 */
[C---:B------:R-:W-:Y:S01]  /*08a0*/  FFMA R19, R8.reuse, R19, R18 ;  /* 0x0000001308137223 */ /* 0x040fe20000000012 */
[C---:B------:R-:W-:Y:S01]  /*08b0*/  FFMA R17, R8.reuse, R7, R6 ;  /* 0x0000000708117223 */ /* 0x040fe20000000006 */
[----:B------:R-:W-:Y:S01]  /*08c0*/  FFMA R23, R8, R11, R10 ;  /* 0x0000000b08177223 */ /* 0x000fe2000000000a */
[----:B------:R-:W0:Y:S04]  /*08d0*/  LDS.128 R4, [R0+0x430] ;  /* 0x0004300000047984 */ /* 0x000e280000000c00 */
[----:B------:R-:W1:Y:S01]  /*08e0*/  LDS.128 R8, [R0+0x830] ;  /* 0x0008300000087984 */ /* 0x000e620000000c00 */
[C---:B0-----:R-:W-:Y:S01]  /*08f0*/  FFMA R4, R21.reuse, R4, R19 ;  /* 0x0000000415047223 */ /* 0x041fe20000000013 */
[----:B-1----:R-:W-:-:S02]  /*0900*/  FFMA R8, R21, R8, R17 ;  /* 0x0000000815087223 */ /* 0x002fc40000000011 */
[----:B------:R-:W0:Y:S02]  /*0910*/  LDS.128 R16, [R0+0xc30] ;  /* 0x000c300000107984 */ /* 0x000e240000000c00 */
[C---:B------:R-:W-:Y:S02]  /*0920*/  FFMA R9, R20.reuse, R9, R8 ;  /* 0x0000000914097223 */ /* 0x040fe40000000008 */
[----:B------:R-:W1:Y:S01]  /*0930*/  LDS R8, [R25+0x380] ;  /* 0x0003800019087984 */ /* 0x000e620000000800 */
[----:B------:R-:W-:-:S03]  /*0940*/  FFMA R5, R20, R5, R4 ;  /* 0x0000000514057223 */ /* 0x000fc60000000004 */
[----:B------:R-:W2:Y:S01]  /*0950*/  LDS R4, [R25+0x3c0] ;  /* 0x0003c00019047984 */ /* 0x000ea20000000800 */
[----:B------:R-:W-:Y:S01]  /*0960*/  UIADD3 UR4, UPT, UPT, UR4, 0x10, URZ ;  /* 0x0000001004047890 */ /* 0x000fe2000fffe0ff */
[----:B------:R-:W-:-:S03]  /*0970*/  FFMA R12, R21, R12, R22 ;  /* 0x0000000c150c7223 */ /* 0x000fc60000000016 */
[----:B------:R-:W-:Y:S01]  /*0980*/  UISETP.GE.AND UP0, UPT, UR4, UR11, UPT ;  /* 0x0000000b0400728c */ /* 0x000fe2000bf06270 */
[----:B------:R-:W-:Y:S01]  /*0990*/  FFMA R13, R20, R13, R12 ;  /* 0x0000000d140d7223 */ /* 0x000fe2000000000c */
[----:B------:R-:W-:Y:S02]  /*09a0*/  LEA R26, R3, R26, 0x4 ;  /* 0x0000001a031a7211 */ /* 0x000fe400078e20ff */
[----:B------:R-:W-:Y:S02]  /*09b0*/  IADD3 R35, PT, PT, R35, 0x10, RZ ;  /* 0x0000001023237810 */ /* 0x000fe40007ffe0ff */
[----:B------:R-:W-:Y:S02]  /*09c0*/  IADD3 R34, PT, PT, R34, 0x10, RZ ;  /* 0x0000001022227810 */ /* 0x000fe40007ffe0ff */
[----:B------:R-:W-:Y:S02]  /*09d0*/  IADD3 R28, PT, PT, R28, 0x10, RZ ;  /* 0x000000101c1c7810 */ /* 0x000fe40007ffe0ff */
[----:B------:R-:W-:-:S02]  /*09e0*/  IADD3 R29, PT, PT, R29, 0x10, RZ ;  /* 0x000000101d1d7810 */ /* 0x000fc40007ffe0ff */
[----:B------:R-:W-:Y:S02]  /*09f0*/  IADD3 R30, PT, PT, R30, 0x10, RZ ;  /* 0x000000101e1e7810 */ /* 0x000fe40007ffe0ff */
[----:B------:R-:W-:Y:S01]  /*0a00*/  IADD3 R27, PT, PT, R27, 0x10, RZ ;  /* 0x000000101b1b7810 */ /* 0x000fe20007ffe0ff */
[----:B0-----:R-:W-:-:S04]  /*0a10*/  FFMA R16, R21, R16, R23 ;  /* 0x0000001015107223 */ /* 0x001fc80000000017 */
[----:B------:R-:W-:Y:S01]  /*0a20*/  FFMA R17, R20, R17, R16 ;  /* 0x0000001114117223 */ /* 0x000fe20000000010 */
[C---:B-1----:R-:W-:Y:S01]  /*0a30*/  FFMA R13, R8.reuse, R14, R13 ;  /* 0x0000000e080d7223 */ /* 0x042fe2000000000d */
[C---:B------:R-:W-:Y:S01]  /*0a40*/  FFMA R6, R8.reuse, R6, R5 ;  /* 0x0000000608067223 */ /* 0x040fe20000000005 */
[C---:B------:R-:W-:Y:S01]  /*0a50*/  FFMA R10, R8.reuse, R10, R9 ;  /* 0x0000000a080a7223 */ /* 0x040fe20000000009 */
[----:B------:R-:W-:Y:S01]  /*0a60*/  FFMA R8, R8, R18, R17 ;  /* 0x0000001208087223 */ /* 0x000fe20000000011 */
[C---:B--2---:R-:W-:Y:S01]  /*0a70*/  FFMA R18, R4.reuse, R15, R13 ;  /* 0x0000000f04127223 */ /* 0x044fe2000000000d */
[C---:B------:R-:W-:Y:S01]  /*0a80*/  FFMA R7, R4.reuse, R7, R6 ;  /* 0x0000000704077223 */ /* 0x040fe20000000006 */
[C---:B------:R-:W-:Y:S01]  /*0a90*/  FFMA R6, R4.reuse, R11, R10 ;  /* 0x0000000b04067223 */ /* 0x040fe2000000000a */
[----:B------:R-:W-:Y:S01]  /*0aa0*/  FFMA R19, R4, R19, R8 ;  /* 0x0000001304137223 */ /* 0x000fe20000000008 */
[----:B------:R-:W-:Y:S06]  /*0ab0*/  BAR.SYNC.DEFER_BLOCKING 0x0 ;  /* 0x0000000000007b1d */ /* 0x000fec0000010000 */
[----:B------:R-:W-:Y:S05]  /*0ac0*/  BRA.U !UP0, `(.L_x_24) ;  /* 0xfffffff508dc7547 */ /* 0x000fea000b83ffff */
.L_x_23:
        /* <DEDUP_REMOVED lines=30> */
.L_x_25:
        /* <DEDUP_REMOVED lines=13> */
.L_x_48:


//--------------------- .text._Z13matmul_kernelILi16ELi2EEviiifPKfS1_fPf --------------------------
	.section	.text._Z13matmul_kernelILi16ELi2EEviiifPKfS1_fPf,"ax",@progbits
	.align	128
        .global         _Z13matmul_kernelILi16ELi2EEviiifPKfS1_fPf
        .type           _Z13matmul_kernelILi16ELi2EEviiifPKfS1_fPf,@function
        .size           _Z13matmul_kernelILi16ELi2EEviiifPKfS1_fPf,(.L_x_49 - _Z13matmul_kernelILi16ELi2EEviiifPKfS1_fPf)
        .other          _Z13matmul_kernelILi16ELi2EEviiifPKfS1_fPf,@"STO_CUDA_ENTRY STV_DEFAULT"
_Z13matmul_kernelILi16ELi2EEviiifPKfS1_fPf:
.text._Z13matmul_kernelILi16ELi2EEviiifPKfS1_fPf:
[----:B------:R-:W-:Y:S01]  /*0000*/  LDC R1, c[0x0][0x37c] ;  /* 0x0000df00ff017b82 */ /* 0x000fe20000000800 */
[----:B------:R-:W0:Y:S01]  /*0010*/  S2R R24, SR_CTAID.Y ;  /* 0x0000000000187919 */ /* 0x000e220000002600 */
[----:B------:R-:W1:Y:S01]  /*0020*/  LDCU UR7, c[0x0][0x388] ;  /* 0x00007100ff0777ac */ /* 0x000e620008000800 */
[----:B------:R-:W-:Y:S01]  /*0030*/  HFMA2 R29, -RZ, RZ, 0, 0 ;  /* 0x00000000ff1d7431 */ /* 0x000fe200000001ff */
[----:B------:R-:W-:Y:S01]  /*0040*/  MOV R27, RZ ;  /* 0x000000ff001b7202 */ /* 0x000fe20000000f00 */
        /* <DEDUP_REMOVED lines=11> */
[--C-:B------:R-:W-:Y:S01]  /*0100*/  IMAD R19, R24, UR7, R23.reuse ;  /* 0x0000000718137c24 */ /* 0x100fe2000f8e0217 */
[----:B------:R-:W-:Y:S01]  /*0110*/  MOV R29, RZ ;  /* 0x000000ff001d7202 */ /* 0x000fe20000000f00 */
[----:B------:R-:W-:Y:S01]  /*0120*/  UMOV UR4, 0x400 ;  /* 0x0000040000047882 */ /* 0x000fe20000000000 */
[----:B------:R-:W2:Y:S01]  /*0130*/  LDCU UR12, c[0x0][0x388] ;  /* 0x00007100ff0c77ac */ /* 0x000ea20008000800 */
[--C-:B------:R-:W-:Y:S01]  /*0140*/  IMAD R20, R21, UR7, R23.reuse ;  /* 0x0000000715147c24 */ /* 0x100fe2000f8e0217 */
[----:B------:R-:W-:Y:S01]  /*0150*/  UIADD3 UR5, UPT, UPT, UR4, 0x800, URZ ;  /* 0x0000080004057890 */ /* 0x000fe2000fffe0ff */
[----:B------:R-:W3:Y:S01]  /*0160*/  LDCU UR11, c[0x0][0x380] ;  /* 0x00007000ff0b77ac */ /* 0x000ee20008000800 */
[----:B-1----:R-:W-:Y:S01]  /*0170*/  IMAD R18, R22, UR10, R23 ;  /* 0x0000000a16127c24 */ /* 0x002fe2000f8e0217 */
[----:B0-----:R-:W-:-:S04]  /*0180*/  ULEA UR4, UR6, UR4, 0x18 ;  /* 0x0000000406047291 */ /* 0x001fc8000f8ec0ff */
[----:B------:R-:W-:Y:S01]  /*0190*/  LEA R18, R3, R18, 0x4 ;  /* 0x0000001203127211 */ /* 0x000fe200078e20ff */
[----:B------:R-:W-:Y:S01]  /*01a0*/  ULEA UR5, UR6, UR5, 0x18 ;  /* 0x0000000506057291 */ /* 0x000fe2000f8ec0ff */
[----:B------:R-:W-:Y:S01]  /*01b0*/  LEA R0, R22, UR4, 0x6 ;  /* 0x0000000416007c11 */ /* 0x000fe2000f8e30ff */
[----:B------:R-:W-:-:S04]  /*01c0*/  UMOV UR4, URZ ;  /* 0x000000ff00047c82 */ /* 0x000fc80008000000 */
[C---:B------:R-:W-:Y:S02]  /*01d0*/  LEA R17, R23.reuse, UR5, 0x2 ;  /* 0x0000000517117c11 */ /* 0x040fe4000f8e10ff */
[----:B------:R-:W-:Y:S02]  /*01e0*/  LEA R2, R23, R0, 0x2 ;  /* 0x0000000017027211 */ /* 0x000fe400078e10ff */
[----:B--23--:R-:W-:-:S07]  /*01f0*/  LEA R16, R22, R17, 0x6 ;  /* 0x0000001116107211 */ /* 0x00cfce00078e30ff */
.L_x_27:
[----:B------:R-:W0:Y:S01]  /*0200*/  LDC R3, c[0x0][0x384] ;  /* 0x0000e100ff037b82 */ /* 0x000e220000000800 */
[----:B------:R-:W-:Y:S02]  /*0210*/  ISETP.GE.U32.AND P0, PT, R22, UR12, PT ;  /* 0x0000000c16007c0c */ /* 0x000fe4000bf06070 */
[C---:B------:R-:W-:Y:S02]  /*0220*/  ISETP.GE.AND P1, PT, R23.reuse, UR12, PT ;  /* 0x0000000c17007c0c */ /* 0x040fe4000bf26270 */
[----:B------:R-:W-:Y:S02]  /*0230*/  ISETP.GE.AND P2, PT, R23, UR12, PT ;  /* 0x0000000c17007c0c */ /* 0x000fe4000bf46270 */
[----:B------:R-:W-:Y:S01]  /*0240*/  ISETP.GE.OR P1, PT, R21, UR11, P1 ;  /* 0x0000000b15007c0c */ /* 0x000fe20008f26670 */
[----:B------:R-:W1:Y:S01]  /*0250*/  LDC.64 R8, c[0x0][0x390] ;  /* 0x0000e400ff087b82 */ /* 0x000e620000000a00 */
[----:B------:R-:W-:Y:S02]  /*0260*/  ISETP.LT.AND P2, PT, R24, UR11, !P2 ;  /* 0x0000000b18007c0c */ /* 0x000fe4000d741270 */
[----:B0-----:R-:W-:Y:S01]  /*0270*/  ISETP.GE.OR P0, PT, R25, R3, P0 ;  /* 0x000000031900720c */ /* 0x001fe20000706670 */
[----:B-1----:R-:W-:-:S08]  /*0280*/  IMAD.WIDE R4, R19, 0x4, R8 ;  /* 0x0000000413047825 */ /* 0x002fd000078e0208 */
[----:B------:R-:W-:-:S04]  /*0290*/  @!P1 IMAD.WIDE R8, R20, 0x4, R8 ;  /* 0x0000000414089825 */ /* 0x000fc800078e0208 */
[----:B------:R-:W0:Y:S01]  /*02a0*/  @!P0 LDC.64 R6, c[0x0][0x398] ;  /* 0x0000e600ff068b82 */ /* 0x000e220000000a00 */
[----:B------:R-:W2:Y:S04]  /*02b0*/  @P2 LDG.E R5, desc[UR8][R4.64] ;  /* 0x0000000804052981 */ /* 0x000ea8000c1e1900 */
[----:B------:R-:W3:Y:S01]  /*02c0*/  @!P1 LDG.E R9, desc[UR8][R8.64] ;  /* 0x0000000808099981 */ /* 0x000ee2000c1e1900 */
[----:B0-----:R-:W-:-:S06]  /*02d0*/  @!P0 IMAD.WIDE.U32 R6, R18, 0x4, R6 ;  /* 0x0000000412068825 */ /* 0x001fcc00078e0006 */
[----:B------:R-:W4:Y:S04]  /*02e0*/  @!P0 LDG.E R7, desc[UR8][R6.64] ;  /* 0x0000000806078981 */ /* 0x000f28000c1e1900 */
[----:B--2---:R-:W-:Y:S04]  /*02f0*/  @P2 STS [R2], R5 ;  /* 0x0000000502002388 */ /* 0x004fe80000000800 */
[----:B---3--:R-:W-:Y:S04]  /*0300*/  @!P1 STS [R2+0x400], R9 ;  /* 0x0004000902009388 */ /* 0x008fe80000000800 */
[----:B----4-:R-:W-:Y:S01]  /*0310*/  @!P0 STS [R16], R7 ;  /* 0x0000000710008388 */ /* 0x010fe20000000800 */
[----:B------:R-:W-:Y:S06]  /*0320*/  BAR.SYNC.DEFER_BLOCKING 0x0 ;  /* 0x0000000000007b1d */ /* 0x000fec0000010000 */
[----:B------:R-:W-:Y:S04]  /*0330*/  LDS R4, [R17] ;  /* 0x0000000011047984 */ /* 0x000fe80000000800 */
[----:B------:R-:W0:Y:S04]  /*0340*/  LDS.128 R8, [R0] ;  /* 0x0000000000087984 */ /* 0x000e280000000c00 */
[----:B------:R-:W1:Y:S04]  /*0350*/  LDS.128 R12, [R0+0x400] ;  /* 0x00040000000c7984 */ /* 0x000e680000000c00 */
[----:B------:R-:W2:Y:S04]  /*0360*/  LDS R28, [R17+0x40] ;  /* 0x00004000111c7984 */ /* 0x000ea80000000800 */
[----:B------:R-:W3:Y:S01]  /*0370*/  LDS R26, [R17+0x80] ;  /* 0x00008000111a7984 */ /* 0x000ee20000000800 */
[----:B0-----:R-:W-:-:S03]  /*0380*/  FFMA R27, R4, R8, R27 ;  /* 0x00000008041b7223 */ /* 0x001fc6000000001b */
[----:B------:R-:W0:Y:S01]  /*0390*/  LDS R8, [R17+0xc0] ;  /* 0x0000c00011087984 */ /* 0x000e220000000800 */
[----:B-1----:R-:W-:-:S03]  /*03a0*/  FFMA R12, R4, R12, R29 ;  /* 0x0000000c040c7223 */ /* 0x002fc6000000001d */
[----:B------:R-:W-:Y:S01]  /*03b0*/  LDS.128 R4, [R0+0x10] ;  /* 0x0000100000047984 */ /* 0x000fe20000000c00 */
[----:B--2---:R-:W-:-:S03]  /*03c0*/  FFMA R27, R28, R9, R27 ;  /* 0x000000091c1b7223 */ /* 0x004fc6000000001b */
[----:B------:R-:W1:Y:S01]  /*03d0*/  LDS R9, [R17+0x100] ;  /* 0x0001000011097984 */ /* 0x000e620000000800 */
[----:B------:R-:W-:Y:S01]  /*03e0*/  FFMA R13, R28, R13, R12 ;  /* 0x0000000d1c0d7223 */ /* 0x000fe2000000000c */
[----:B---3--:R-:W-:-:S03]  /*03f0*/  FFMA R27, R26, R10, R27 ;  /* 0x0000000a1a1b7223 */ /* 0x008fc6000000001b */
[----:B------:R-:W-:Y:S01]  /*0400*/  FFMA R14, R26, R14, R13 ;  /* 0x0000000e1a0e7223 */ /* 0x000fe2000000000d */
[----:B0-----:R-:W-:-:S03]  /*0410*/  FFMA R10, R8, R11, R27 ;  /* 0x0000000b080a7223 */ /* 0x001fc6000000001b */
[----:B------:R-:W-:Y:S01]  /*0420*/  FFMA R11, R8, R15, R14 ;  /* 0x0000000f080b7223 */ /* 0x000fe2000000000e */
[----:B------:R-:W-:Y:S04]  /*0430*/  LDS R27, [R17+0x180] ;  /* 0x00018000111b7984 */ /* 0x000fe80000000800 */
[----:B------:R-:W0:Y:S04]  /*0440*/  LDS R8, [R17+0x140] ;  /* 0x0001400011087984 */ /* 0x000e280000000800 */
[----:B------:R-:W2:Y:S01]  /*0450*/  LDS.128 R12, [R0+0x410] ;  /* 0x00041000000c7984 */ /* 0x000ea20000000c00 */
[----:B-1----:R-:W-:-:S03]  /*0460*/  FFMA R29, R9, R4, R10 ;  /* 0x00000004091d7223 */ /* 0x002fc6000000000a */
[----:B------:R-:W1:Y:S01]  /*0470*/  LDS R4, [R17+0x1c0] ;  /* 0x0001c00011047984 */ /* 0x000e620000000800 */
[----:B0-----:R-:W-:Y:S01]  /*0480*/  FFMA R10, R8, R5, R29 ;  /* 0x00000005080a7223 */ /* 0x001fe2000000001d */
[----:B--2---:R-:W-:-:S03]  /*0490*/  FFMA R12, R9, R12, R11 ;  /* 0x0000000c090c7223 */ /* 0x004fc6000000000b */
[C---:B------:R-:W-:Y:S01]  /*04a0*/  FFMA R29, R27.reuse, R6, R10 ;  /* 0x000000061b1d7223 */ /* 0x040fe2000000000a */
[----:B------:R-:W-:Y:S02]  /*04b0*/  FFMA R5, R8, R13, R12 ;  /* 0x0000000d08057223 */ /* 0x000fe4000000000c */
[----:B------:R-:W-:Y:S04]  /*04c0*/  LDS R13, [R17+0x200] ;  /* 0x00020000110d7984 */ /* 0x000fe80000000800 */
[----:B------:R-:W0:Y:S01]  /*04d0*/  LDS.128 R8, [R0+0x20] ;  /* 0x0000200000087984 */ /* 0x000e220000000c00 */
[----:B------:R-:W-:Y:S01]  /*04e0*/  FFMA R14, R27, R14, R5 ;  /* 0x0000000e1b0e7223 */ /* 0x000fe20000000005 */
[C---:B-1----:R-:W-:Y:S02]  /*04f0*/  FFMA R26, R4.reuse, R7, R29 ;  /* 0x00000007041a7223 */ /* 0x042fe4000000001d */
[----:B------:R-:W1:Y:S01]  /*0500*/  LDS R12, [R17+0x240] ;  /* 0x00024000110c7984 */ /* 0x000e620000000800 */
[----:B------:R-:W-:-:S03]  /*0510*/  FFMA R15, R4, R15, R14 ;  /* 0x0000000f040f7223 */ /* 0x000fc6000000000e */
[----:B------:R-:W2:Y:S04]  /*0520*/  LDS.128 R4, [R0+0x420] ;  /* 0x0004200000047984 */ /* 0x000ea80000000c00 */
[----:B------:R-:W3:Y:S01]  /*0530*/  LDS R27, [R17+0x280] ;  /* 0x00028000111b7984 */ /* 0x000ee20000000800 */
[----:B0-----:R-:W-:-:S03]  /*0540*/  FFMA R29, R13, R8, R26 ;  /* 0x000000080d1d7223 */ /* 0x001fc6000000001a */
[----:B------:R-:W0:Y:S01]  /*0550*/  LDS R8, [R17+0x2c0] ;  /* 0x0002c00011087984 */ /* 0x000e220000000800 */
[----:B-1----:R-:W-:-:S03]  /*0560*/  FFMA R26, R12, R9, R29 ;  /* 0x000000090c1a7223 */ /* 0x002fc6000000001d */
[----:B------:R-:W-:Y:S01]  /*0570*/  LDS R9, [R17+0x300] ;  /* 0x0003000011097984 */ /* 0x000fe20000000800 */
[----:B--2---:R-:W-:-:S04]  /*0580*/  FFMA R4, R13, R4, R15 ;  /* 0x000000040d047223 */ /* 0x004fc8000000000f */
[----:B------:R-:W-:Y:S02]  /*0590*/  FFMA R5, R12, R5, R4 ;  /* 0x000000050c057223 */ /* 0x000fe40000000004 */
[----:B------:R-:W1:Y:S02]  /*05a0*/  LDS.128 R12, [R0+0x30] ;  /* 0x00003000000c7984 */ /* 0x000e640000000c00 */
[C---:B---3--:R-:W-:Y:S01]  /*05b0*/  FFMA R6, R27.reuse, R6, R5 ;  /* 0x000000061b067223 */ /* 0x048fe20000000005 */
[----:B------:R-:W-:-:S03]  /*05c0*/  FFMA R29, R27, R10, R26 ;  /* 0x0000000a1b1d7223 */ /* 0x000fc6000000001a */
[C---:B0-----:R-:W-:Y:S02]  /*05d0*/  FFMA R27, R8.reuse, R7, R6 ;  /* 0x00000007081b7223 */ /* 0x041fe40000000006 */
[----:B------:R-:W0:Y:S01]  /*05e0*/  LDS.128 R4, [R0+0x430] ;  /* 0x0004300000047984 */ /* 0x000e220000000c00 */
[----:B------:R-:W-:-:S03]  /*05f0*/  FFMA R10, R8, R11, R29 ;  /* 0x0000000b080a7223 */ /* 0x000fc6000000001d */
[----:B------:R-:W2:Y:S04]  /*0600*/  LDS R8, [R17+0x340] ;  /* 0x0003400011087984 */ /* 0x000ea80000000800 */
[----:B------:R-:W3:Y:S01]  /*0610*/  LDS R11, [R17+0x380] ;  /* 0x00038000110b7984 */ /* 0x000ee20000000800 */
[----:B-1----:R-:W-:-:S03]  /*0620*/  FFMA R29, R9, R12, R10 ;  /* 0x0000000c091d7223 */ /* 0x002fc6000000000a */
[----:B------:R-:W1:Y:S01]  /*0630*/  LDS R10, [R17+0x3c0] ;  /* 0x0003c000110a7984 */ /* 0x000e620000000800 */
[----:B------:R-:W-:-:S04]  /*0640*/  UIADD3 UR4, UPT, UPT, UR4, 0x10, URZ ;  /* 0x0000001004047890 */ /* 0x000fc8000fffe0ff */
[----:B------:R-:W-:Y:S01]  /*0650*/  UISETP.GE.AND UP0, UPT, UR4, UR12, UPT ;  /* 0x0000000c0400728c */ /* 0x000fe2000bf06270 */
[----:B------:R-:W-:Y:S02]  /*0660*/  LEA R18, R3, R18, 0x4 ;  /* 0x0000001203127211 */ /* 0x000fe400078e20ff */
[----:B------:R-:W-:Y:S02]  /*0670*/  IADD3 R23, PT, PT, R23, 0x10, RZ ;  /* 0x0000001017177810 */ /* 0x000fe40007ffe0ff */
[----:B------:R-:W-:Y:S02]  /*0680*/  IADD3 R22, PT, PT, R22, 0x10, RZ ;  /* 0x0000001016167810 */ /* 0x000fe40007ffe0ff */
[----:B------:R-:W-:Y:S02]  /*0690*/  IADD3 R19, PT, PT, R19, 0x10, RZ ;  /* 0x0000001013137810 */ /* 0x000fe40007ffe0ff */
[----:B------:R-:W-:Y:S01]  /*06a0*/  IADD3 R20, PT, PT, R20, 0x10, RZ ;  /* 0x0000001014147810 */ /* 0x000fe20007ffe0ff */
[----:B0-----:R-:W-:Y:S01]  /*06b0*/  FFMA R4, R9, R4, R27 ;  /* 0x0000000409047223 */ /* 0x001fe2000000001b */
[----:B--2---:R-:W-:-:S03]  /*06c0*/  FFMA R12, R8, R13, R29 ;  /* 0x0000000d080c7223 */ /* 0x004fc6000000001d */
[----:B------:R-:W-:Y:S01]  /*06d0*/  FFMA R5, R8, R5, R4 ;  /* 0x0000000508057223 */ /* 0x000fe20000000004 */
[----:B---3--:R-:W-:-:S03]  /*06e0*/  FFMA R27, R11, R14, R12 ;  /* 0x0000000e0b1b7223 */ /* 0x008fc6000000000c */
[----:B------:R-:W-:Y:S01]  /*06f0*/  FFMA R6, R11, R6, R5 ;  /* 0x000000060b067223 */ /* 0x000fe20000000005 */
[----:B-1----:R-:W-:-:S03]  /*0700*/  FFMA R27, R10, R15, R27 ;  /* 0x0000000f0a1b7223 */ /* 0x002fc6000000001b */
[----:B------:R-:W-:Y:S01]  /*0710*/  FFMA R29, R10, R7, R6 ;  /* 0x000000070a1d7223 */ /* 0x000fe20000000006 */
[----:B------:R-:W-:Y:S06]  /*0720*/  BAR.SYNC.DEFER_BLOCKING 0x0 ;  /* 0x0000000000007b1d */ /* 0x000fec0000010000 */
[----:B------:R-:W-:Y:S05]  /*0730*/  BRA.U !UP0, `(.L_x_27) ;  /* 0xfffffff908b07547 */ /* 0x000fea000b83ffff */
.L_x_26:
        /* <DEDUP_REMOVED lines=16> */
.L_x_28:
        /* <DEDUP_REMOVED lines=12> */
.L_x_49:


//--------------------- .text._Z13matmul_kernelILi8ELi16EEviiifPKfS1_fPf --------------------------
	.section	.text._Z13matmul_kernelILi8ELi16EEviiifPKfS1_fPf,"ax",@progbits
	.align	128
        .global         _Z13matmul_kernelILi8ELi16EEviiifPKfS1_fPf
        .type           _Z13matmul_kernelILi8ELi16EEviiifPKfS1_fPf,@function
        .size           _Z13matmul_kernelILi8ELi16EEviiifPKfS1_fPf,(.L_x_50 - _Z13matmul_kernelILi8ELi16EEviiifPKfS1_fPf)
        .other          _Z13matmul_kernelILi8ELi16EEviiifPKfS1_fPf,@"STO_CUDA_ENTRY STV_DEFAULT"
_Z13matmul_kernelILi8ELi16EEviiifPKfS1_fPf:
.text._Z13matmul_kernelILi8ELi16EEviiifPKfS1_fPf:
        /* <DEDUP_REMOVED lines=30> */
.L_x_31:
        /* <DEDUP_REMOVED lines=137> */
.L_x_30:
        /* <DEDUP_REMOVED lines=59> */
.L_x_29:
        /* <DEDUP_REMOVED lines=114> */
.L_x_32:
        /* <DEDUP_REMOVED lines=12> */
.L_x_50:


//--------------------- .text._Z13matmul_kernelILi8ELi8EEviiifPKfS1_fPf --------------------------
	.section	.text._Z13matmul_kernelILi8ELi8EEviiifPKfS1_fPf,"ax",@progbits
	.align	128
        .global         _Z13matmul_kernelILi8ELi8EEviiifPKfS1_fPf
        .type           _Z13matmul_kernelILi8ELi8EEviiifPKfS1_fPf,@function
        .size           _Z13matmul_kernelILi8ELi8EEviiifPKfS1_fPf,(.L_x_51 - _Z13matmul_kernelILi8ELi8EEviiifPKfS1_fPf)
        .other          _Z13matmul_kernelILi8ELi8EEviiifPKfS1_fPf,@"STO_CUDA_ENTRY STV_DEFAULT"
_Z13matmul_kernelILi8ELi8EEviiifPKfS1_fPf:
.text._Z13matmul_kernelILi8ELi8EEviiifPKfS1_fPf:
[----:B------:R-:W-:Y:S01]  /*0000*/  LDC R1, c[0x0][0x37c] ;  /* 0x0000df00ff017b82 */ /* 0x000fe20000000800 */
[----:B------:R-:W0:Y:S01]  /*0010*/  S2R R40, SR_CTAID.Y ;  /* 0x0000000000287919 */ /* 0x000e220000002600 */
[----:B------:R-:W1:Y:S01]  /*0020*/  LDCU UR7, c[0x0][0x388] ;  /* 0x00007100ff0777ac */ /* 0x000e620008000800 */
[----:B------:R-:W-:Y:S01]  /*0030*/  HFMA2 R51, -RZ, RZ, 0, 0 ;  /* 0x00000000ff337431 */ /* 0x000fe200000001ff */
[----:B------:R-:W-:Y:S01]  /*0040*/  CS2R R42, SRZ ;  /* 0x00000000002a7805 */ /* 0x000fe2000001ff00 */
[----:B------:R-:W0:Y:S01]  /*0050*/  S2R R38, SR_TID.Y ;  /* 0x0000000000267919 */ /* 0x000e220000002200 */
[----:B------:R-:W-:Y:S01]  /*0060*/  HFMA2 R52, -RZ, RZ, 0, 0 ;  /* 0x00000000ff347431 */ /* 0x000fe200000001ff */
[----:B------:R-:W-:Y:S02]  /*0070*/  MOV R44, RZ ;  /* 0x000000ff002c7202 */ /* 0x000fe40000000f00 */
[----:B------:R-:W-:Y:S01]  /*0080*/  CS2R R46, SRZ ;  /* 0x00000000002e7805 */ /* 0x000fe2000001ff00 */
[----:B------:R-:W2:Y:S01]  /*0090*/  S2R R0, SR_CTAID.X ;  /* 0x0000000000007919 */ /* 0x000ea20000002500 */
[----:B------:R-:W-:Y:S01]  /*00a0*/  MOV R24, RZ ;  /* 0x000000ff00187202 */ /* 0x000fe20000000f00 */
[----:B------:R-:W3:Y:S01]  /*00b0*/  LDCU.64 UR8, c[0x0][0x358] ;  /* 0x00006b00ff0877ac */ /* 0x000ee20008000a00 */
[----:B------:R-:W2:Y:S01]  /*00c0*/  S2R R39, SR_TID.X ;  /* 0x0000000000277919 */ /* 0x000ea20000002100 */
[----:B-1----:R-:W-:Y:S01]  /*00d0*/  UISETP.GE.AND UP0, UPT, UR7, 0x1, UPT ;  /* 0x000000010700788c */ /* 0x002fe2000bf06270 */
[----:B0-----:R-:W-:-:S02]  /*00e0*/  LEA R40, R40, R38, 0x6 ;  /* 0x0000002628287211 */ /* 0x001fc400078e30ff */
[----:B--2---:R-:W-:-:S06]  /*00f0*/  LEA R41, R0, R39, 0x3 ;  /* 0x0000002700297211 */ /* 0x004fcc00078e18ff */
[----:B---3--:R-:W-:Y:S05]  /*0100*/  BRA.U !UP0, `(.L_x_33) ;  /* 0x0000000d081c7547 */ /* 0x008fea000b800000 */
[----:B------:R-:W0:Y:S01]  /*0110*/  S2UR UR5, SR_CgaCtaId ;  /* 0x00000000000579c3 */ /* 0x000e220000008800 */
[----:B------:R-:W1:Y:S01]  /*0120*/  LDCU UR6, c[0x0][0x384] ;  /* 0x00007080ff0677ac */ /* 0x000e620008000800 */
[C---:B------:R-:W-:Y:S02]  /*0130*/  IADD3 R6, PT, PT, R40.reuse, 0x38, RZ ;  /* 0x0000003828067810 */ /* 0x040fe40007ffe0ff */
[C---:B------:R-:W-:Y:S01]  /*0140*/  IADD3 R2, PT, PT, R40.reuse, 0x18, RZ ;  /* 0x0000001828027810 */ /* 0x040fe20007ffe0ff */
[----:B------:R-:W-:Y:S01]  /*0150*/  UMOV UR4, 0x400 ;  /* 0x0000040000047882 */ /* 0x000fe20000000000 */
[----:B------:R-:W-:Y:S01]  /*0160*/  IADD3 R36, PT, PT, R40, 0x30, RZ ;  /* 0x0000003028247810 */ /* 0x000fe20007ffe0ff */
[--C-:B------:R-:W-:Y:S01]  /*0170*/  IMAD R37, R6, UR7, R39.reuse ;  /* 0x0000000706257c24 */ /* 0x100fe2000f8e0227 */
[----:B------:R-:W-:Y:S01]  /*0180*/  IADD3 R4, PT, PT, R40, 0x28, RZ ;  /* 0x0000002828047810 */ /* 0x000fe20007ffe0ff */
[--C-:B------:R-:W-:Y:S01]  /*0190*/  IMAD R33, R2, UR7, R39.reuse ;  /* 0x0000000702217c24 */ /* 0x100fe2000f8e0227 */
[----:B------:R-:W-:Y:S01]  /*01a0*/  IADD3 R34, PT, PT, R40, 0x20, RZ ;  /* 0x0000002028227810 */ /* 0x000fe20007ffe0ff */
[--C-:B------:R-:W-:Y:S01]  /*01b0*/  IMAD R36, R36, UR7, R39.reuse ;  /* 0x0000000724247c24 */ /* 0x100fe2000f8e0227 */
[----:B------:R-:W-:Y:S01]  /*01c0*/  IADD3 R32, PT, PT, R40, 0x10, RZ ;  /* 0x0000001028207810 */ /* 0x000fe20007ffe0ff */
[--C-:B------:R-:W-:Y:S01]  /*01d0*/  IMAD R35, R4, UR7, R39.reuse ;  /* 0x0000000704237c24 */ /* 0x100fe2000f8e0227 */
[----:B------:R-:W-:Y:S01]  /*01e0*/  MOV R51, RZ ;  /* 0x000000ff00337202 */ /* 0x000fe20000000f00 */
[--C-:B------:R-:W-:Y:S01]  /*01f0*/  IMAD R34, R34, UR7, R39.reuse ;  /* 0x0000000722227c24 */ /* 0x100fe2000f8e0227 */
[----:B------:R-:W2:Y:S01]  /*0200*/  LDCU UR11, c[0x0][0x388] ;  /* 0x00007100ff0b77ac */ /* 0x000ea20008000800 */
[----:B------:R-:W-:-:S02]  /*0210*/  IMAD R32, R32, UR7, R39 ;  /* 0x0000000720207c24 */ /* 0x000fc4000f8e0227 */
[--C-:B-1----:R-:W-:Y:S01]  /*0220*/  IMAD R5, R38, UR6, R39.reuse ;  /* 0x0000000626057c24 */ /* 0x102fe2000f8e0227 */
[----:B------:R-:W1:Y:S01]  /*0230*/  LDCU UR10, c[0x0][0x380] ;  /* 0x00007000ff0a77ac */ /* 0x000e620008000800 */
[----:B------:R-:W-:Y:S01]  /*0240*/  IMAD R6, R40, UR7, R39 ;  /* 0x0000000728067c24 */ /* 0x000fe2000f8e0227 */
[----:B0-----:R-:W-:Y:S02]  /*0250*/  ULEA UR6, UR5, UR4, 0x18 ;  /* 0x0000000405067291 */ /* 0x001fe4000f8ec0ff */
[----:B------:R-:W-:Y:S01]  /*0260*/  LEA R5, R0, R5, 0x3 ;  /* 0x0000000500057211 */ /* 0x000fe200078e18ff */
[----:B------:R-:W-:Y:S01]  /*0270*/  UIADD3 UR4, UPT, UPT, UR4, 0x800, URZ ;  /* 0x0000080004047890 */ /* 0x000fe2000fffe0ff */
[----:B------:R-:W-:-:S03]  /*0280*/  IADD3 R0, PT, PT, R40, 0x8, RZ ;  /* 0x0000000828007810 */ /* 0x000fc60007ffe0ff */
[----:B------:R-:W-:Y:S01]  /*0290*/  ULEA UR4, UR5, UR4, 0x18 ;  /* 0x0000000405047291 */ /* 0x000fe2000f8ec0ff */
[C---:B------:R-:W-:Y:S01]  /*02a0*/  LEA R9, R39.reuse, UR6, 0x2 ;  /* 0x0000000627097c11 */ /* 0x040fe2000f8e10ff */
[----:B------:R-:W-:Y:S01]  /*02b0*/  IMAD R7, R0, UR7, R39 ;  /* 0x0000000700077c24 */ /* 0x000fe2000f8e0227 */
[C---:B------:R-:W-:Y:S02]  /*02c0*/  LEA R2, R38.reuse, UR6, 0x5 ;  /* 0x0000000626027c11 */ /* 0x040fe4000f8e28ff */
[----:B------:R-:W-:Y:S02]  /*02d0*/  LEA R0, R38, R9, 0x5 ;  /* 0x0000000926007211 */ /* 0x000fe400078e28ff */
[----:B------:R-:W-:Y:S01]  /*02e0*/  LEA R3, R39, UR4, 0x2 ;  /* 0x0000000427037c11 */ /* 0x000fe2000f8e10ff */
[----:B-12---:R-:W-:-:S06]  /*02f0*/  UMOV UR4, URZ ;  /* 0x000000ff00047c82 */ /* 0x006fcc0008000000 */
.L_x_34:
[----:B------:R-:W-:Y:S02]  /*0300*/  ISETP.GE.AND P0, PT, R39, UR11, PT ;  /* 0x0000000b27007c0c */ /* 0x000fe4000bf06270 */
[C---:B------:R-:W-:Y:S02]  /*0310*/  IADD3 R8, PT, PT, R40.reuse, 0x10, RZ ;  /* 0x0000001028087810 */ /* 0x040fe40007ffe0ff */
[----:B------:R-:W-:Y:S02]  /*0320*/  IADD3 R4, PT, PT, R40, 0x8, RZ ;  /* 0x0000000828047810 */ /* 0x000fe40007ffe0ff */
[----:B------:R-:W-:Y:S02]  /*0330*/  ISETP.GE.OR P2, PT, R8, UR10, P0 ;  /* 0x0000000a08007c0c */ /* 0x000fe40008746670 */
[----:B------:R-:W-:Y:S02]  /*0340*/  ISETP.GE.OR P1, PT, R4, UR10, P0 ;  /* 0x0000000a04007c0c */ /* 0x000fe40008726670 */
[----:B------:R-:W0:Y:S09]  /*0350*/  LDC R4, c[0x0][0x384] ;  /* 0x0000e100ff047b82 */ /* 0x000e320000000800 */
[----:B------:R-:W1:Y:S08]  /*0360*/  @!P2 LDC.64 R8, c[0x0][0x390] ;  /* 0x0000e400ff08ab82 */ /* 0x000e700000000a00 */
[----:B------:R-:W2:Y:S01]  /*0370*/  @!P1 LDC.64 R10, c[0x0][0x390] ;  /* 0x0000e400ff0a9b82 */ /* 0x000ea20000000a00 */
[----:B-1----:R-:W-:-:S06]  /*0380*/  @!P2 IMAD.WIDE R8, R32, 0x4, R8 ;  /* 0x000000042008a825 */ /* 0x002fcc00078e0208 */
[----:B------:R1:W3:Y:S01]  /*0390*/  @!P2 LDG.E R9, desc[UR8][R8.64] ;  /* 0x000000080809a981 */ /* 0x0002e2000c1e1900 */
[----:B--2---:R-:W-:-:S06]  /*03a0*/  @!P1 IMAD.WIDE R10, R7, 0x4, R10 ;  /* 0x00000004070a9825 */ /* 0x004fcc00078e020a */
[----:B------:R2:W4:Y:S01]  /*03b0*/  @!P1 LDG.E R11, desc[UR8][R10.64] ;  /* 0x000000080a0b9981 */ /* 0x000522000c1e1900 */
[C---:B------:R-:W-:Y:S02]  /*03c0*/  IADD3 R12, PT, PT, R40.reuse, 0x18, RZ ;  /* 0x00000018280c7810 */ /* 0x040fe40007ffe0ff */
[C---:B------:R-:W-:Y:S02]  /*03d0*/  IADD3 R13, PT, PT, R40.reuse, 0x20, RZ ;  /* 0x00000020280d7810 */ /* 0x040fe40007ffe0ff */
[C---:B------:R-:W-:Y:S02]  /*03e0*/  IADD3 R14, PT, PT, R40.reuse, 0x28, RZ ;  /* 0x00000028280e7810 */ /* 0x040fe40007ffe0ff */
[C---:B-1----:R-:W-:Y:S02]  /*03f0*/  IADD3 R8, PT, PT, R40.reuse, 0x38, RZ ;  /* 0x0000003828087810 */ /* 0x042fe40007ffe0ff */
[----:B--2---:R-:W-:Y:S02]  /*0400*/  IADD3 R10, PT, PT, R40, 0x30, RZ ;  /* 0x00000030280a7810 */ /* 0x004fe40007ffe0ff */
[----:B------:R-:W-:-:S02]  /*0410*/  ISETP.GE.OR P3, PT, R12, UR10, P0 ;  /* 0x0000000a0c007c0c */ /* 0x000fc40008766670 */
[----:B------:R-:W-:Y:S02]  /*0420*/  ISETP.GE.OR P6, PT, R13, UR10, P0 ;  /* 0x0000000a0d007c0c */ /* 0x000fe400087c6670 */
[----:B------:R-:W-:Y:S02]  /*0430*/  ISETP.GE.OR P5, PT, R14, UR10, P0 ;  /* 0x0000000a0e007c0c */ /* 0x000fe400087a6670 */
[----:B------:R-:W-:Y:S02]  /*0440*/  ISETP.GE.OR P4, PT, R10, UR10, P0 ;  /* 0x0000000a0a007c0c */ /* 0x000fe40008786670 */
[----:B------:R-:W-:-:S05]  /*0450*/  ISETP.GE.OR P0, PT, R8, UR10, P0 ;  /* 0x0000000a08007c0c */ /* 0x000fca0008706670 */
[----:B------:R-:W1:Y:S08]  /*0460*/  @!P3 LDC.64 R16, c[0x0][0x390] ;  /* 0x0000e400ff10bb82 */ /* 0x000e700000000a00 */
[----:B------:R-:W2:Y:S08]  /*0470*/  @!P6 LDC.64 R14, c[0x0][0x390] ;  /* 0x0000e400ff0eeb82 */ /* 0x000eb00000000a00 */
[----:B------:R-:W5:Y:S01]  /*0480*/  @!P5 LDC.64 R12, c[0x0][0x390] ;  /* 0x0000e400ff0cdb82 */ /* 0x000f620000000a00 */
[----:B-1----:R-:W-:-:S05]  /*0490*/  @!P3 IMAD.WIDE R16, R33, 0x4, R16 ;  /* 0x000000042110b825 */ /* 0x002fca00078e0210 */
[----:B------:R1:W4:Y:S01]  /*04a0*/  @!P3 LDG.E R23, desc[UR8][R16.64] ;  /* 0x000000081017b981 */ /* 0x000322000c1e1900 */
[----:B--2---:R-:W-:-:S06]  /*04b0*/  @!P6 IMAD.WIDE R14, R34, 0x4, R14 ;  /* 0x00000004220ee825 */ /* 0x004fcc00078e020e */
[----:B------:R2:W2:Y:S01]  /*04c0*/  @!P6 LDG.E R15, desc[UR8][R14.64] ;  /* 0x000000080e0fe981 */ /* 0x0004a2000c1e1900 */
[----:B-----5:R-:W-:-:S06]  /*04d0*/  @!P5 IMAD.WIDE R12, R35, 0x4, R12 ;  /* 0x00000004230cd825 */ /* 0x020fcc00078e020c */
[----:B------:R5:W5:Y:S04]  /*04e0*/  @!P5 LDG.E R13, desc[UR8][R12.64] ;  /* 0x000000080c0dd981 */ /* 0x000b68000c1e1900 */
[----:B---3--:R3:W-:Y:S01]  /*04f0*/  @!P2 STS [R0+0x200], R9 ;  /* 0x000200090000a388 */ /* 0x0087e20000000800 */
[----:B------:R-:W-:-:S03]  /*0500*/  ISETP.GE.AND P2, PT, R39, UR11, PT ;  /* 0x0000000b27007c0c */ /* 0x000fc6000bf46270 */
[----:B----4-:R4:W-:Y:S01]  /*0510*/  @!P1 STS [R0+0x100], R11 ;  /* 0x0001000b00009388 */ /* 0x0109e20000000800 */
[----:B------:R-:W-:Y:S01]  /*0520*/  ISETP.GE.U32.AND P1, PT, R38, UR11, PT ;  /* 0x0000000b26007c0c */ /* 0x000fe2000bf26070 */
[----:B---3--:R-:W3:Y:S01]  /*0530*/  @!P0 LDC.64 R8, c[0x0][0x390] ;  /* 0x0000e400ff088b82 */ /* 0x008ee20000000a00 */
[----:B------:R-:W-:Y:S02]  /*0540*/  ISETP.LT.AND P2, PT, R40, UR10, !P2 ;  /* 0x0000000a28007c0c */ /* 0x000fe4000d741270 */
[----:B0-----:R-:W-:-:S05]  /*0550*/  ISETP.GE.OR P1, PT, R41, R4, P1 ;  /* 0x000000042900720c */ /* 0x001fca0000f26670 */
[----:B----4-:R-:W0:Y:S08]  /*0560*/  @!P4 LDC.64 R10, c[0x0][0x390] ;  /* 0x0000e400ff0acb82 */ /* 0x010e300000000a00 */
[----:B------:R-:W4:Y:S08]  /*0570*/  @P2 LDC.64 R20, c[0x0][0x390] ;  /* 0x0000e400ff142b82 */ /* 0x000f300000000a00 */
[----:B------:R-:W1:Y:S01]  /*0580*/  @!P1 LDC.64 R18, c[0x0][0x398] ;  /* 0x0000e600ff129b82 */ /* 0x000e620000000a00 */
[----:B---3--:R-:W-:-:S06]  /*0590*/  @!P0 IMAD.WIDE R8, R37, 0x4, R8 ;  /* 0x0000000425088825 */ /* 0x008fcc00078e0208 */
[----:B------:R-:W3:Y:S01]  /*05a0*/  @!P0 LDG.E R9, desc[UR8][R8.64] ;  /* 0x0000000808098981 */ /* 0x000ee2000c1e1900 */
[----:B0-----:R-:W-:-:S06]  /*05b0*/  @!P4 IMAD.WIDE R10, R36, 0x4, R10 ;  /* 0x00000004240ac825 */ /* 0x001fcc00078e020a */
[----:B------:R-:W3:Y:S01]  /*05c0*/  @!P4 LDG.E R11, desc[UR8][R10.64] ;  /* 0x000000080a0bc981 */ /* 0x000ee2000c1e1900 */
[----:B----4-:R-:W-:-:S05]  /*05d0*/  @P2 IMAD.WIDE R20, R6, 0x4, R20 ;  /* 0x0000000406142825 */ /* 0x010fca00078e0214 */
[----:B------:R-:W4:Y:S01]  /*05e0*/  @P2 LDG.E R29, desc[UR8][R20.64] ;  /* 0x00000008141d2981 */ /* 0x000f22000c1e1900 */
[----:B-1----:R-:W-:-:S05]  /*05f0*/  @!P1 IMAD.WIDE.U32 R18, R5, 0x4, R18 ;  /* 0x0000000405129825 */ /* 0x002fca00078e0012 */
[----:B------:R-:W4:Y:S01]  /*0600*/  @!P1 LDG.E R50, desc[UR8][R18.64] ;  /* 0x0000000812329981 */ /* 0x000f22000c1e1900 */
[----:B------:R-:W0:Y:S01]  /*0610*/  @!P1 S2R R17, SR_CgaCtaId ;  /* 0x0000000000119919 */ /* 0x000e220000008800 */
[----:B--2---:R-:W5:Y:S01]  /*0620*/  @!P1 S2R R14, SR_TID.Y ;  /* 0x00000000000e9919 */ /* 0x004f620000002200 */
[----:B------:R-:W1:Y:S01]  /*0630*/  @!P1 S2R R53, SR_TID.X ;  /* 0x0000000000359919 */ /* 0x000e620000002100 */
[----:B------:R-:W-:-:S04]  /*0640*/  @!P1 MOV R16, 0x400 ;  /* 0x0000040000109802 */ /* 0x000fc80000000f00 */
[----:B------:R-:W-:Y:S01]  /*0650*/  @!P1 IADD3 R16, PT, PT, R16, 0x800, RZ ;  /* 0x0000080010109810 */ /* 0x000fe20007ffe0ff */
[----:B------:R-:W-:Y:S04]  /*0660*/  @!P3 STS [R0+0x300], R23 ;  /* 0x000300170000b388 */ /* 0x000fe80000000800 */
[----:B------:R-:W-:Y:S01]  /*0670*/  @!P6 STS [R0+0x400], R15 ;  /* 0x0004000f0000e388 */ /* 0x000fe20000000800 */
[----:B0-----:R-:W-:-:S04]  /*0680*/  @!P1 LEA R17, R17, R16, 0x18 ;  /* 0x0000001011119211 */ /* 0x001fc800078ec0ff */
[----:B-----5:R-:W-:-:S04]  /*0690*/  @!P1 LEA R12, R14, R17, 0x5 ;  /* 0x000000110e0c9211 */ /* 0x020fc800078e28ff */
[----:B-1----:R-:W-:Y:S01]  /*06a0*/  @!P1 LEA R53, R53, R12, 0x2 ;  /* 0x0000000c35359211 */ /* 0x002fe200078e10ff */
[----:B------:R-:W-:Y:S04]  /*06b0*/  @!P5 STS [R0+0x500], R13 ;  /* 0x0005000d0000d388 */ /* 0x000fe80000000800 */
[----:B---3--:R-:W-:Y:S04]  /*06c0*/  @!P0 STS [R0+0x700], R9 ;  /* 0x0007000900008388 */ /* 0x008fe80000000800 */
[----:B------:R-:W-:Y:S04]  /*06d0*/  @!P4 STS [R0+0x600], R11 ;  /* 0x0006000b0000c388 */ /* 0x000fe80000000800 */
[----:B----4-:R-:W-:Y:S04]  /*06e0*/  @P2 STS [R0], R29 ;  /* 0x0000001d00002388 */ /* 0x010fe80000000800 */
[----:B------:R-:W-:Y:S01]  /*06f0*/  @!P1 STS [R53], R50 ;  /* 0x0000003235009388 */ /* 0x000fe20000000800 */
[----:B------:R-:W-:Y:S06]  /*0700*/  BAR.SYNC.DEFER_BLOCKING 0x0 ;  /* 0x0000000000007b1d */ /* 0x000fec0000010000 */
[----:B------:R-:W-:Y:S04]  /*0710*/  LDS R49, [R3] ;  /* 0x0000000003317984 */ /* 0x000fe80000000800 */
[----:B------:R-:W0:Y:S04]  /*0720*/  LDS.128 R16, [R2] ;  /* 0x0000000002107984 */ /* 0x000e280000000c00 */
[----:B------:R-:W1:Y:S04]  /*0730*/  LDS R48, [R3+0x20] ;  /* 0x0000200003307984 */ /* 0x000e680000000800 */
[----:B------:R-:W2:Y:S04]  /*0740*/  LDS.128 R20, [R2+0x100] ;  /* 0x0001000002147984 */ /* 0x000ea80000000c00 */
[----:B------:R-:W3:Y:S04]  /*0750*/  LDS R45, [R3+0x40] ;  /* 0x00004000032d7984 */ /* 0x000ee80000000800 */
[----:B------:R-:W-:Y:S01]  /*0760*/  LDS.128 R28, [R2+0x300] ;  /* 0x00030000021c7984 */ /* 0x000fe20000000c00 */
[----:B0-----:R-:W-:-:S03]  /*0770*/  FFMA R15, R49, R16, R24 ;  /* 0x00000010310f7223 */ /* 0x001fc60000000018 */
[----:B------:R-:W-:Y:S01]  /*0780*/  LDS.128 R24, [R2+0x200] ;  /* 0x0002000002187984 */ /* 0x000fe20000000c00 */
[C---:B-1----:R-:W-:Y:S01]  /*0790*/  FFMA R8, R48.reuse, R17, R15 ;  /* 0x0000001130087223 */ /* 0x042fe2000000000f */
[----:B--2---:R-:W-:Y:S02]  /*07a0*/  FFMA R9, R49, R20, R42 ;  /* 0x0000001431097223 */ /* 0x004fe4000000002a */
[----:B------:R-:W0:Y:S01]  /*07b0*/  LDS R42, [R3+0x60] ;  /* 0x00006000032a7984 */ /* 0x000e220000000800 */
[C---:B---3--:R-:W-:Y:S01]  /*07c0*/  FFMA R17, R45.reuse, R18, R8 ;  /* 0x000000122d117223 */ /* 0x048fe20000000008 */
[----:B------:R-:W-:Y:S02]  /*07d0*/  FFMA R12, R48, R21, R9 ;  /* 0x00000015300c7223 */ /* 0x000fe40000000009 */
[----:B------:R-:W1:Y:S02]  /*07e0*/  LDS.128 R8, [R2+0x400] ;  /* 0x0004000002087984 */ /* 0x000e640000000c00 */
[----:B------:R-:W-:-:S02]  /*07f0*/  FFMA R22, R45, R22, R12 ;  /* 0x000000162d167223 */ /* 0x000fc4000000000c */
[----:B------:R-:W2:Y:S01]  /*0800*/  LDS.128 R12, [R2+0x500] ;  /* 0x00050000020c7984 */ /* 0x000ea20000000c00 */
[----:B0-----:R-:W-:Y:S01]  /*0810*/  FFMA R50, R42, R19, R17 ;  /* 0x000000132a327223 */ /* 0x001fe20000000011 */
[----:B-1----:R-:W-:-:S04]  /*0820*/  FFMA R17, R49, R8, R52 ;  /* 0x0000000831117223 */ /* 0x002fc80000000034 */
[C---:B------:R-:W-:Y:S02]  /*0830*/  FFMA R8, R48.reuse, R9, R17 ;  /* 0x0000000930087223 */ /* 0x040fe40000000011 */
[----:B------:R-:W0:Y:S01]  /*0840*/  LDS.128 R16, [R2+0x600] ;  /* 0x0006000002107984 */ /* 0x000e220000000c00 */
[C---:B------:R-:W-:Y:S01]  /*0850*/  FFMA R24, R49.reuse, R24, R46 ;  /* 0x0000001831187223 */ /* 0x040fe2000000002e */
[C---:B------:R-:W-:Y:S01]  /*0860*/  FFMA R47, R49.reuse, R28, R47 ;  /* 0x0000001c312f7223 */ /* 0x040fe2000000002f */
[----:B--2---:R-:W-:Y:S02]  /*0870*/  FFMA R9, R49, R12, R44 ;  /* 0x0000000c31097223 */ /* 0x004fe4000000002c */
[C---:B------:R-:W-:Y:S01]  /*0880*/  FFMA R25, R48.reuse, R25, R24 ;  /* 0x0000001930197223 */ /* 0x040fe20000000018 */
[----:B------:R-:W-:Y:S01]  /*0890*/  FFMA R29, R48, R29, R47 ;  /* 0x0000001d301d7223 */ /* 0x000fe2000000002f */
[----:B------:R-:W-:Y:S02]  /*08a0*/  FFMA R47, R42, R23, R22 ;  /* 0x000000172a2f7223 */ /* 0x000fe40000000016 */
[C---:B------:R-:W-:Y:S01]  /*08b0*/  FFMA R26, R45.reuse, R26, R25 ;  /* 0x0000001a2d1a7223 */ /* 0x040fe20000000019 */
[----:B------:R-:W1:Y:S01]  /*08c0*/  LDS.128 R20, [R2+0x700] ;  /* 0x0007000002147984 */ /* 0x000e620000000c00 */
[----:B------:R-:W-:Y:S01]  /*08d0*/  FFMA R25, R45, R10, R8 ;  /* 0x0000000a2d197223 */ /* 0x000fe20000000008 */
[----:B------:R-:W-:-:S03]  /*08e0*/  FFMA R8, R48, R13, R9 ;  /* 0x0000000d30087223 */ /* 0x000fc60000000009 */
[----:B------:R-:W-:Y:S01]  /*08f0*/  FFMA R44, R42, R11, R25 ;  /* 0x0000000b2a2c7223 */ /* 0x000fe20000000019 */
[C---:B------:R-:W-:Y:S02]  /*0900*/  FFMA R13, R45.reuse, R14, R8 ;  /* 0x0000000e2d0d7223 */ /* 0x040fe40000000008 */
[----:B------:R-:W-:Y:S01]  /*0910*/  LDS.128 R8, [R2+0x10] ;  /* 0x0000100002087984 */ /* 0x000fe20000000c00 */
[----:B------:R-:W-:-:S04]  /*0920*/  FFMA R30, R45, R30, R29 ;  /* 0x0000001e2d1e7223 */ /* 0x000fc8000000001d */
[----:B------:R-:W-:Y:S02]  /*0930*/  FFMA R46, R42, R31, R30 ;  /* 0x0000001f2a2e7223 */ /* 0x000fe4000000001e */
[----:B------:R-:W-:Y:S01]  /*0940*/  LDS.128 R28, [R2+0x210] ;  /* 0x00021000021c7984 */ /* 0x000fe20000000c00 */
[----:B0-----:R-:W-:-:S03]  /*0950*/  FFMA R16, R49, R16, R43 ;  /* 0x0000001031107223 */ /* 0x001fc6000000002b */
[----:B------:R-:W0:Y:S01]  /*0960*/  LDS R43, [R3+0x80] ;  /* 0x00008000032b7984 */ /* 0x000e220000000800 */
[----:B------:R-:W-:Y:S01]  /*0970*/  FFMA R17, R48, R17, R16 ;  /* 0x0000001130117223 */ /* 0x000fe20000000010 */
[----:B-1----:R-:W-:-:S03]  /*0980*/  FFMA R20, R49, R20, R51 ;  /* 0x0000001431147223 */ /* 0x002fc60000000033 */
[----:B------:R-:W-:Y:S01]  /*0990*/  FFMA R18, R45, R18, R17 ;  /* 0x000000122d127223 */ /* 0x000fe20000000011 */
[----:B------:R-:W-:Y:S01]  /*09a0*/  FFMA R53, R42, R27, R26 ;  /* 0x0000001b2a357223 */ /* 0x000fe2000000001a */
[----:B------:R-:W-:Y:S01]  /*09b0*/  LDS R51, [R3+0xc0] ;  /* 0x0000c00003337984 */ /* 0x000fe20000000800 */
[----:B------:R-:W-:-:S03]  /*09c0*/  FFMA R21, R48, R21, R20 ;  /* 0x0000001530157223 */ /* 0x000fc60000000014 */
[----:B------:R-:W1:Y:S01]  /*09d0*/  LDS.128 R24, [R2+0x110] ;  /* 0x0001100002187984 */ /* 0x000e620000000c00 */
[----:B------:R-:W-:Y:S01]  /*09e0*/  FFMA R22, R45, R22, R21 ;  /* 0x000000162d167223 */ /* 0x000fe20000000015 */
[----:B------:R-:W-:Y:S02]  /*09f0*/  FFMA R45, R42, R15, R13 ;  /* 0x0000000f2a2d7223 */ /* 0x000fe4000000000d */
[----:B------:R-:W-:Y:S01]  /*0a00*/  LDS.128 R12, [R2+0x310] ;  /* 0x00031000020c7984 */ /* 0x000fe20000000c00 */
[----:B0-----:R-:W-:-:S03]  /*0a10*/  FFMA R17, R43, R8, R50 ;  /* 0x000000082b117223 */ /* 0x001fc60000000032 */
[----:B------:R-:W0:Y:S01]  /*0a20*/  LDS R50, [R3+0xa0] ;  /* 0x0000a00003327984 */ /* 0x000e220000000800 */
[----:B------:R-:W-:-:S03]  /*0a30*/  FFMA R8, R43, R28, R53 ;  /* 0x0000001c2b087223 */ /* 0x000fc60000000035 */
[----:B------:R-:W2:Y:S01]  /*0a40*/  LDS R28, [R3+0xe0] ;  /* 0x0000e000031c7984 */ /* 0x000ea20000000800 */
[C---:B------:R-:W-:Y:S01]  /*0a50*/  FFMA R49, R42.reuse, R19, R18 ;  /* 0x000000132a317223 */ /* 0x040fe20000000012 */
[----:B------:R-:W-:Y:S02]  /*0a60*/  FFMA R48, R42, R23, R22 ;  /* 0x000000172a307223 */ /* 0x000fe40000000016 */
[----:B------:R-:W3:Y:S01]  /*0a70*/  LDS.128 R20, [R2+0x410] ;  /* 0x0004100002147984 */ /* 0x000ee20000000c00 */
[C---:B-1----:R-:W-:Y:S01]  /*0a80*/  FFMA R24, R43.reuse, R24, R47 ;  /* 0x000000182b187223 */ /* 0x042fe2000000002f */
[C---:B0-----:R-:W-:Y:S01]  /*0a90*/  FFMA R16, R50.reuse, R9, R17 ;  /* 0x0000000932107223 */ /* 0x041fe20000000011 */
[----:B------:R-:W-:Y:S01]  /*0aa0*/  FFMA R9, R43, R12, R46 ;  /* 0x0000000c2b097223 */ /* 0x000fe2000000002e */
[----:B------:R-:W-:-:S03]  /*0ab0*/  FFMA R29, R50, R29, R8 ;  /* 0x0000001d321d7223 */ /* 0x000fc60000000008 */
[----:B------:R-:W-:Y:S01]  /*0ac0*/  FFMA R8, R50, R13, R9 ;  /* 0x0000000d32087223 */ /* 0x000fe20000000009 */
[----:B------:R-:W-:-:S03]  /*0ad0*/  FFMA R17, R51, R10, R16 ;  /* 0x0000000a33117223 */ /* 0x000fc60000000010 */
[C---:B------:R-:W-:Y:S01]  /*0ae0*/  FFMA R47, R51.reuse, R14, R8 ;  /* 0x0000000e332f7223 */ /* 0x040fe20000000008 */
[----:B------:R-:W-:Y:S01]  /*0af0*/  FFMA R25, R50, R25, R24 ;  /* 0x0000001932197223 */ /* 0x000fe20000000018 */
[C---:B--2---:R-:W-:Y:S02]  /*0b00*/  FFMA R24, R28.reuse, R11, R17 ;  /* 0x0000000b1c187223 */ /* 0x044fe40000000011 */
[----:B------:R-:W-:Y:S01]  /*0b10*/  FFMA R47, R28, R15, R47 ;  /* 0x0000000f1c2f7223 */ /* 0x000fe2000000002f */
[----:B------:R-:W0:Y:S04]  /*0b20*/  LDS.128 R16, [R2+0x510] ;  /* 0x0005100002107984 */ /* 0x000e280000000c00 */
[----:B------:R-:W1:Y:S04]  /*0b30*/  LDS.128 R8, [R2+0x610] ;  /* 0x0006100002087984 */ /* 0x000e680000000c00 */
[----:B------:R-:W2:Y:S01]  /*0b40*/  LDS.128 R12, [R2+0x710] ;  /* 0x00071000020c7984 */ /* 0x000ea20000000c00 */
[----:B------:R-:W-:Y:S01]  /*0b50*/  UIADD3 UR4, UPT, UPT, UR4, 0x8, URZ ;  /* 0x0000000804047890 */ /* 0x000fe2000fffe0ff */
[----:B------:R-:W-:Y:S01]  /*0b60*/  FFMA R26, R51, R26, R25 ;  /* 0x0000001a331a7223 */ /* 0x000fe20000000019 */
[----:B---3--:R-:W-:-:S02]  /*0b70*/  FFMA R25, R43, R20, R44 ;  /* 0x000000142b197223 */ /* 0x008fc4000000002c */
[----:B------:R-:W-:Y:S01]  /*0b80*/  UISETP.GE.AND UP0, UPT, UR4, UR11, UPT ;  /* 0x0000000b0400728c */ /* 0x000fe2000bf06270 */
[----:B------:R-:W-:Y:S01]  /*0b90*/  LEA R5, R4, R5, 0x3 ;  /* 0x0000000504057211 */ /* 0x000fe200078e18ff */
[----:B------:R-:W-:Y:S01]  /*0ba0*/  FFMA R4, R50, R21, R25 ;  /* 0x0000001532047223 */ /* 0x000fe20000000019 */
[----:B------:R-:W-:-:S03]  /*0bb0*/  FFMA R30, R51, R30, R29 ;  /* 0x0000001e331e7223 */ /* 0x000fc6000000001d */
[----:B------:R-:W-:Y:S01]  /*0bc0*/  FFMA R21, R51, R22, R4 ;  /* 0x0000001633157223 */ /* 0x000fe20000000004 */
[C---:B------:R-:W-:Y:S01]  /*0bd0*/  FFMA R42, R28.reuse, R27, R26 ;  /* 0x0000001b1c2a7223 */ /* 0x040fe2000000001a */
[C---:B------:R-:W-:Y:S01]  /*0be0*/  FFMA R46, R28.reuse, R31, R30 ;  /* 0x0000001f1c2e7223 */ /* 0x040fe2000000001e */
[----:B------:R-:W-:Y:S01]  /*0bf0*/  IADD3 R39, PT, PT, R39, 0x8, RZ ;  /* 0x0000000827277810 */ /* 0x000fe20007ffe0ff */
[----:B------:R-:W-:Y:S01]  /*0c00*/  FFMA R52, R28, R23, R21 ;  /* 0x000000171c347223 */ /* 0x000fe20000000015 */
[----:B------:R-:W-:Y:S02]  /*0c10*/  IADD3 R38, PT, PT, R38, 0x8, RZ ;  /* 0x0000000826267810 */ /* 0x000fe40007ffe0ff */
[----:B------:R-:W-:Y:S02]  /*0c20*/  IADD3 R7, PT, PT, R7, 0x8, RZ ;  /* 0x0000000807077810 */ /* 0x000fe40007ffe0ff */
[----:B------:R-:W-:Y:S01]  /*0c30*/  IADD3 R32, PT, PT, R32, 0x8, RZ ;  /* 0x0000000820207810 */ /* 0x000fe20007ffe0ff */
[C---:B0-----:R-:W-:Y:S01]  /*0c40*/  FFMA R16, R43.reuse, R16, R45 ;  /* 0x000000102b107223 */ /* 0x041fe2000000002d */
[C---:B-1----:R-:W-:Y:S01]  /*0c50*/  FFMA R8, R43.reuse, R8, R49 ;  /* 0x000000082b087223 */ /* 0x042fe20000000031 */
[----:B--2---:R-:W-:-:S02]  /*0c60*/  FFMA R12, R43, R12, R48 ;  /* 0x0000000c2b0c7223 */ /* 0x004fc40000000030 */
[C---:B------:R-:W-:Y:S01]  /*0c70*/  FFMA R17, R50.reuse, R17, R16 ;  /* 0x0000001132117223 */ /* 0x040fe20000000010 */
[C---:B------:R-:W-:Y:S01]  /*0c80*/  FFMA R9, R50.reuse, R9, R8 ;  /* 0x0000000932097223 */ /* 0x040fe20000000008 */
[----:B------:R-:W-:Y:S02]  /*0c90*/  FFMA R13, R50, R13, R12 ;  /* 0x0000000d320d7223 */ /* 0x000fe4000000000c */
[C---:B------:R-:W-:Y:S01]  /*0ca0*/  FFMA R18, R51.reuse, R18, R17 ;  /* 0x0000001233127223 */ /* 0x040fe20000000011 */
[C---:B------:R-:W-:Y:S01]  /*0cb0*/  FFMA R10, R51.reuse, R10, R9 ;  /* 0x0000000a330a7223 */ /* 0x040fe20000000009 */
[----:B------:R-:W-:Y:S02]  /*0cc0*/  FFMA R14, R51, R14, R13 ;  /* 0x0000000e330e7223 */ /* 0x000fe4000000000d */
[C---:B------:R-:W-:Y:S01]  /*0cd0*/  FFMA R44, R28.reuse, R19, R18 ;  /* 0x000000131c2c7223 */ /* 0x040fe20000000012 */
[C---:B------:R-:W-:Y:S01]  /*0ce0*/  FFMA R43, R28.reuse, R11, R10 ;  /* 0x0000000b1c2b7223 */ /* 0x040fe2000000000a */
[----:B------:R-:W-:Y:S01]  /*0cf0*/  IADD3 R33, PT, PT, R33, 0x8, RZ ;  /* 0x0000000821217810 */ /* 0x000fe20007ffe0ff */
[----:B------:R-:W-:Y:S01]  /*0d00*/  FFMA R51, R28, R15, R14 ;  /* 0x0000000f1c337223 */ /* 0x000fe2000000000e */
[----:B------:R-:W-:-:S02]  /*0d10*/  IADD3 R34, PT, PT, R34, 0x8, RZ ;  /* 0x0000000822227810 */ /* 0x000fc40007ffe0ff */
[----:B------:R-:W-:Y:S02]  /*0d20*/  IADD3 R35, PT, PT, R35, 0x8, RZ ;  /* 0x0000000823237810 */ /* 0x000fe40007ffe0ff */
[----:B------:R-:W-:Y:S02]  /*0d30*/  IADD3 R36, PT, PT, R36, 0x8, RZ ;  /* 0x0000000824247810 */ /* 0x000fe40007ffe0ff */
[----:B------:R-:W-:Y:S02]  /*0d40*/  IADD3 R37, PT, PT, R37, 0x8, RZ ;  /* 0x0000000825257810 */ /* 0x000fe40007ffe0ff */
[----:B------:R-:W-:Y:S01]  /*0d50*/  IADD3 R6, PT, PT, R6, 0x8, RZ ;  /* 0x0000000806067810 */ /* 0x000fe20007ffe0ff */
[----:B------:R-:W-:Y:S06]  /*0d60*/  BAR.SYNC.DEFER_BLOCKING 0x0 ;  /* 0x0000000000007b1d */ /* 0x000fec0000010000 */
[----:B------:R-:W-:Y:S05]  /*0d70*/  BRA.U !UP0, `(.L_x_34) ;  /* 0xfffffff508607547 */ /* 0x000fea000b83ffff */
.L_x_33:
        /* <DEDUP_REMOVED lines=58> */
.L_x_35:
        /* <DEDUP_REMOVED lines=14> */
.L_x_51:


//--------------------- .text._Z13matmul_kernelILi8ELi4EEviiifPKfS1_fPf --------------------------
	.section	.text._Z13matmul_kernelILi8ELi4EEviiifPKfS1_fPf,"ax",@progbits
	.align	128
        .global         _Z13matmul_kernelILi8ELi4EEviiifPKfS1_fPf
        .type           _Z13matmul_kernelILi8ELi4EEviiifPKfS1_fPf,@function
        .size           _Z13matmul_kernelILi8ELi4EEviiifPKfS1_fPf,(.L_x_52 - _Z13matmul_kernelILi8ELi4EEviiifPKfS1_fPf)
        .other          _Z13matmul_kernelILi8ELi4EEviiifPKfS1_fPf,@"STO_CUDA_ENTRY STV_DEFAULT"
_Z13matmul_kernelILi8ELi4EEviiifPKfS1_fPf:
.text._Z13matmul_kernelILi8ELi4EEviiifPKfS1_fPf:
[----:B------:R-:W-:Y:S01]  /*0000*/  LDC R1, c[0x0][0x37c] ;  /* 0x0000df00ff017b82 */ /* 0x000fe20000000800 */
[----:B------:R-:W0:Y:S01]  /*0010*/  S2R R37, SR_CTAID.Y ;  /* 0x0000000000257919 */ /* 0x000e220000002600 */
[----:B------:R-:W1:Y:S01]  /*0020*/  LDCU UR7, c[0x0][0x388] ;  /* 0x00007100ff0777ac */ /* 0x000e620008000800 */
[----:B------:R-:W-:Y:S01]  /*0030*/  HFMA2 R23, -RZ, RZ, 0, 0 ;  /* 0x00000000ff177431 */ /* 0x000fe200000001ff */
[----:B------:R-:W-:Y:S01]  /*0040*/  MOV R16, RZ ;  /* 0x000000ff00107202 */ /* 0x000fe20000000f00 */
[----:B------:R-:W0:Y:S01]  /*0050*/  S2R R35, SR_TID.Y ;  /* 0x0000000000237919 */ /* 0x000e220000002200 */
[----:B------:R-:W-:Y:S01]  /*0060*/  CS2R R12, SRZ ;  /* 0x00000000000c7805 */ /* 0x000fe2000001ff00 */
        /* <DEDUP_REMOVED lines=10> */
[C-C-:B------:R-:W-:Y:S01]  /*0110*/  IMAD R27, R37.reuse, UR7, R34.reuse ;  /* 0x00000007251b7c24 */ /* 0x140fe2000f8e0222 */
[C---:B------:R-:W-:Y:S01]  /*0120*/  IADD3 R32, PT, PT, R37.reuse, 0x10, RZ ;  /* 0x0000001025207810 */ /* 0x040fe20007ffe0ff */
[----:B------:R-:W-:Y:S01]  /*0130*/  UMOV UR4, 0x400 ;  /* 0x0000040000047882 */ /* 0x000fe20000000000 */
[----:B------:R-:W-:Y:S01]  /*0140*/  IADD3 R33, PT, PT, R37, 0x8, RZ ;  /* 0x0000000825217810 */ /* 0x000fe20007ffe0ff */
[--C-:B------:R-:W-:Y:S01]  /*0150*/  IMAD R30, R31, UR7, R34.reuse ;  /* 0x000000071f1e7c24 */ /* 0x100fe2000f8e0222 */
[----:B------:R-:W-:Y:S01]  /*0160*/  MOV R23, RZ ;  /* 0x000000ff00177202 */ /* 0x000fe20000000f00 */
[--C-:B------:R-:W-:Y:S01]  /*0170*/  IMAD R29, R32, UR7, R34.reuse ;  /* 0x00000007201d7c24 */ /* 0x100fe2000f8e0222 */
[----:B------:R-:W2:Y:S01]  /*0180*/  LDCU UR11, c[0x0][0x388] ;  /* 0x00007100ff0b77ac */ /* 0x000ea20008000800 */
[--C-:B------:R-:W-:Y:S01]  /*0190*/  IMAD R28, R33, UR7, R34.reuse ;  /* 0x00000007211c7c24 */ /* 0x100fe2000f8e0222 */
[----:B------:R-:W3:Y:S01]  /*01a0*/  LDCU UR10, c[0x0][0x380] ;  /* 0x00007000ff0a77ac */ /* 0x000ee20008000800 */
[----:B-1----:R-:W-:Y:S01]  /*01b0*/  IMAD R26, R35, UR5, R34 ;  /* 0x00000005231a7c24 */ /* 0x002fe2000f8e0222 */
[----:B------:R-:W-:-:S02]  /*01c0*/  UIADD3 UR5, UPT, UPT, UR4, 0x400, URZ ;  /* 0x0000040004057890 */ /* 0x000fc4000fffe0ff */
        /* <DEDUP_REMOVED lines=8> */
.L_x_37:
        /* <DEDUP_REMOVED lines=13> */
[----:B-1----:R-:W-:-:S05]  /*0320*/  @!P3 IMAD.WIDE R8, R28, 0x4, R8 ;  /* 0x000000041c08b825 */ /* 0x002fca00078e0208 */
[----:B------:R-:W4:Y:S02]  /*0330*/  @!P3 LDG.E R17, desc[UR8][R8.64] ;  /* 0x000000080811b981 */ /* 0x000f24000c1e1900 */
[----:B------:R-:W1:Y:S01]  /*0340*/  @!P0 LDC.64 R10, c[0x0][0x398] ;  /* 0x0000e600ff0a8b82 */ /* 0x000e620000000a00 */
[----:B0-----:R-:W-:-:S06]  /*0350*/  @!P4 IMAD.WIDE R6, R29, 0x4, R6 ;  /* 0x000000041d06c825 */ /* 0x001fcc00078e0206 */
[----:B------:R-:W5:Y:S01]  /*0360*/  @!P4 LDG.E R6, desc[UR8][R6.64] ;  /* 0x000000080606c981 */ /* 0x000f62000c1e1900 */
[----:B--2---:R-:W-:-:S06]  /*0370*/  @!P1 IMAD.WIDE R18, R30, 0x4, R4 ;  /* 0x000000041e129825 */ /* 0x004fcc00078e0204 */
[----:B------:R-:W2:Y:S01]  /*0380*/  @!P1 LDG.E R18, desc[UR8][R18.64] ;  /* 0x0000000812129981 */ /* 0x000ea2000c1e1900 */
[----:B---3--:R-:W-:-:S05]  /*0390*/  @P2 IMAD.WIDE R14, R27, 0x4, R14 ;  /* 0x000000041b0e2825 */ /* 0x008fca00078e020e */
[----:B------:R-:W3:Y:S01]  /*03a0*/  @P2 LDG.E R22, desc[UR8][R14.64] ;  /* 0x000000080e162981 */ /* 0x000ee2000c1e1900 */
[----:B-1----:R-:W-:-:S05]  /*03b0*/  @!P0 IMAD.WIDE.U32 R10, R26, 0x4, R10 ;  /* 0x000000041a0a8825 */ /* 0x002fca00078e000a */
[----:B------:R-:W3:Y:S01]  /*03c0*/  @!P0 LDG.E R19, desc[UR8][R10.64] ;  /* 0x000000080a138981 */ /* 0x000ee2000c1e1900 */
[----:B------:R-:W-:-:S04]  /*03d0*/  UIADD3 UR4, UPT, UPT, UR4, 0x8, URZ ;  /* 0x0000000804047890 */ /* 0x000fc8000fffe0ff */
[----:B------:R-:W-:Y:S01]  /*03e0*/  UISETP.GE.AND UP0, UPT, UR4, UR11, UPT ;  /* 0x0000000b0400728c */ /* 0x000fe2000bf06270 */
[----:B------:R-:W-:Y:S02]  /*03f0*/  LEA R26, R25, R26, 0x3 ;  /* 0x0000001a191a7211 */ /* 0x000fe400078e18ff */
[----:B------:R-:W-:Y:S02]  /*0400*/  IADD3 R34, PT, PT, R34, 0x8, RZ ;  /* 0x0000000822227810 */ /* 0x000fe40007ffe0ff */
[----:B------:R-:W-:Y:S02]  /*0410*/  IADD3 R35, PT, PT, R35, 0x8, RZ ;  /* 0x0000000823237810 */ /* 0x000fe40007ffe0ff */
[----:B------:R-:W-:Y:S02]  /*0420*/  IADD3 R28, PT, PT, R28, 0x8, RZ ;  /* 0x000000081c1c7810 */ /* 0x000fe40007ffe0ff */
[----:B------:R-:W-:Y:S01]  /*0430*/  IADD3 R29, PT, PT, R29, 0x8, RZ ;  /* 0x000000081d1d7810 */ /* 0x000fe20007ffe0ff */
[----:B----4-:R-:W-:Y:S04]  /*0440*/  @!P3 STS [R3+0x100], R17 ;  /* 0x000100110300b388 */ /* 0x010fe80000000800 */
[----:B-----5:R-:W-:Y:S04]  /*0450*/  @!P4 STS [R3+0x200], R6 ;  /* 0x000200060300c388 */ /* 0x020fe80000000800 */
[----:B--2---:R-:W-:Y:S04]  /*0460*/  @!P1 STS [R3+0x300], R18 ;  /* 0x0003001203009388 */ /* 0x004fe80000000800 */
[----:B---3--:R-:W-:Y:S04]  /*0470*/  @P2 STS [R3], R22 ;  /* 0x0000001603002388 */ /* 0x008fe80000000800 */
[----:B------:R-:W-:Y:S01]  /*0480*/  @!P0 STS [R24], R19 ;  /* 0x0000001318008388 */ /* 0x000fe20000000800 */
[----:B------:R-:W-:Y:S06]  /*0490*/  BAR.SYNC.DEFER_BLOCKING 0x0 ;  /* 0x0000000000007b1d */ /* 0x000fec0000010000 */
[----:B------:R-:W-:Y:S04]  /*04a0*/  LDS R21, [R2] ;  /* 0x0000000002157984 */ /* 0x000fe80000000800 */
[----:B------:R-:W0:Y:S04]  /*04b0*/  LDS.128 R4, [R0] ;  /* 0x0000000000047984 */ /* 0x000e280000000c00 */
[----:B------:R-:W1:Y:S04]  /*04c0*/  LDS.128 R8, [R0+0x100] ;  /* 0x0001000000087984 */ /* 0x000e680000000c00 */
[----:B------:R-:W2:Y:S01]  /*04d0*/  LDS R20, [R2+0x20] ;  /* 0x0000200002147984 */ /* 0x000ea20000000800 */
[----:B0-----:R-:W-:-:S03]  /*04e0*/  FFMA R17, R21, R4, R12 ;  /* 0x0000000415117223 */ /* 0x001fc6000000000c */
[----:B------:R-:W-:Y:S01]  /*04f0*/  LDS R4, [R2+0x40] ;  /* 0x0000400002047984 */ /* 0x000fe20000000800 */
[----:B-1----:R-:W-:-:S03]  /*0500*/  FFMA R8, R21, R8, R13 ;  /* 0x0000000815087223 */ /* 0x002fc6000000000d */
[----:B------:R-:W0:Y:S01]  /*0510*/  LDS.128 R12, [R0+0x200] ;  /* 0x00020000000c7984 */ /* 0x000e220000000c00 */
[C---:B--2---:R-:W-:Y:S01]  /*0520*/  FFMA R8, R20.reuse, R9, R8 ;  /* 0x0000000914087223 */ /* 0x044fe20000000008 */
[----:B------:R-:W-:Y:S01]  /*0530*/  FFMA R5, R20, R5, R17 ;  /* 0x0000000514057223 */ /* 0x000fe20000000011 */
[----:B0-----:R-:W-:Y:S02]  /*0540*/  FFMA R9, R21, R12, R16 ;  /* 0x0000000c15097223 */ /* 0x001fe40000000010 */
[----:B------:R-:W0:Y:S01]  /*0550*/  LDS.128 R16, [R0+0x300] ;  /* 0x0003000000107984 */ /* 0x000e220000000c00 */
[----:B------:R-:W-:-:S03]  /*0560*/  FFMA R10, R4, R10, R8 ;  /* 0x0000000a040a7223 */ /* 0x000fc60000000008 */
[----:B------:R-:W1:Y:S01]  /*0570*/  LDS R8, [R2+0x60] ;  /* 0x0000600002087984 */ /* 0x000e620000000800 */
[----:B------:R-:W-:Y:S01]  /*0580*/  FFMA R9, R20, R13, R9 ;  /* 0x0000000d14097223 */ /* 0x000fe20000000009 */
[----:B------:R-:W-:-:S03]  /*0590*/  FFMA R5, R4, R6, R5 ;  /* 0x0000000604057223 */ /* 0x000fc60000000005 */
[----:B------:R-:W-:Y:S01]  /*05a0*/  FFMA R14, R4, R14, R9 ;  /* 0x0000000e040e7223 */ /* 0x000fe20000000009 */
[----:B0-----:R-:W-:-:S04]  /*05b0*/  FFMA R16, R21, R16, R23 ;  /* 0x0000001015107223 */ /* 0x001fc80000000017 */
[----:B------:R-:W-:Y:S02]  /*05c0*/  FFMA R13, R20, R17, R16 ;  /* 0x00000011140d7223 */ /* 0x000fe40000000010 */
[----:B------:R-:W-:Y:S02]  /*05d0*/  LDS R17, [R2+0x80] ;  /* 0x0000800002117984 */ /* 0x000fe40000000800 */
[----:B------:R-:W-:Y:S02]  /*05e0*/  FFMA R18, R4, R18, R13 ;  /* 0x0000001204127223 */ /* 0x000fe4000000000d */
[----:B------:R-:W0:Y:S01]  /*05f0*/  LDS.128 R20, [R0+0x10] ;  /* 0x0000100000147984 */ /* 0x000e220000000c00 */
[C---:B-1----:R-:W-:Y:S01]  /*0600*/  FFMA R12, R8.reuse, R7, R5 ;  /* 0x00000007080c7223 */ /* 0x042fe20000000005 */
[C---:B------:R-:W-:Y:S01]  /*0610*/  FFMA R13, R8.reuse, R11, R10 ;  /* 0x0000000b080d7223 */ /* 0x040fe2000000000a */
[C---:B------:R-:W-:Y:S01]  /*0620*/  FFMA R15, R8.reuse, R15, R14 ;  /* 0x0000000f080f7223 */ /* 0x040fe2000000000e */
[----:B------:R-:W-:Y:S01]  /*0630*/  FFMA R19, R8, R19, R18 ;  /* 0x0000001308137223 */ /* 0x000fe20000000012 */
[----:B------:R-:W1:Y:S04]  /*0640*/  LDS.128 R4, [R0+0x110] ;  /* 0x0001100000047984 */ /* 0x000e680000000c00 */
[----:B------:R-:W2:Y:S04]  /*0650*/  LDS R16, [R2+0xa0] ;  /* 0x0000a00002107984 */ /* 0x000ea80000000800 */
[----:B------:R-:W3:Y:S01]  /*0660*/  LDS.128 R8, [R0+0x210] ;  /* 0x0002100000087984 */ /* 0x000ee20000000c00 */
[C---:B0-----:R-:W-:Y:S01]  /*0670*/  FFMA R12, R17.reuse, R20, R12 ;  /* 0x00000014110c7223 */ /* 0x041fe2000000000c */
[----:B-1----:R-:W-:-:S03]  /*0680*/  FFMA R4, R17, R4, R13 ;  /* 0x0000000411047223 */ /* 0x002fc6000000000d */
[C---:B--2---:R-:W-:Y:S01]  /*0690*/  FFMA R21, R16.reuse, R21, R12 ;  /* 0x0000001510157223 */ /* 0x044fe2000000000c */
[----:B---3--:R-:W-:Y:S02]  /*06a0*/  FFMA R8, R17, R8, R15 ;  /* 0x0000000811087223 */ /* 0x008fe4000000000f */
[----:B------:R-:W0:Y:S02]  /*06b0*/  LDS.128 R12, [R0+0x310] ;  /* 0x00031000000c7984 */ /* 0x000e240000000c00 */
[C---:B------:R-:W-:Y:S02]  /*06c0*/  FFMA R9, R16.reuse, R9, R8 ;  /* 0x0000000910097223 */ /* 0x040fe40000000008 */
[----:B------:R-:W1:Y:S01]  /*06d0*/  LDS R8, [R2+0xc0] ;  /* 0x0000c00002087984 */ /* 0x000e620000000800 */
[----:B------:R-:W-:-:S03]  /*06e0*/  FFMA R5, R16, R5, R4 ;  /* 0x0000000510057223 */ /* 0x000fc60000000004 */
[----:B------:R-:W2:Y:S01]  /*06f0*/  LDS R4, [R2+0xe0] ;  /* 0x0000e00002047984 */ /* 0x000ea20000000800 */
        /* <DEDUP_REMOVED lines=14> */
.L_x_36:
        /* <DEDUP_REMOVED lines=30> */
.L_x_38:
        /* <DEDUP_REMOVED lines=12> */
.L_x_52:


//--------------------- .text._Z13matmul_kernelILi8ELi2EEviiifPKfS1_fPf --------------------------
	.section	.text._Z13matmul_kernelILi8ELi2EEviiifPKfS1_fPf,"ax",@progbits
	.align	128
        .global         _Z13matmul_kernelILi8ELi2EEviiifPKfS1_fPf
        .type           _Z13matmul_kernelILi8ELi2EEviiifPKfS1_fPf,@function
        .size           _Z13matmul_kernelILi8ELi2EEviiifPKfS1_fPf,(.L_x_53 - _Z13matmul_kernelILi8ELi2EEviiifPKfS1_fPf)
        .other          _Z13matmul_kernelILi8ELi2EEviiifPKfS1_fPf,@"STO_CUDA_ENTRY STV_DEFAULT"
_Z13matmul_kernelILi8ELi2EEviiifPKfS1_fPf:
.text._Z13matmul_kernelILi8ELi2EEviiifPKfS1_fPf:
        /* <DEDUP_REMOVED lines=32> */
.L_x_40:
        /* <DEDUP_REMOVED lines=13> */
[----:B0-----:R-:W-:-:S05]  /*02d0*/  @!P0 IMAD.WIDE.U32 R4, R2, 0x4, R4 ;  /* 0x0000000402048825 */ /* 0x001fca00078e0004 */
[----:B------:R-:W4:Y:S01]  /*02e0*/  @!P0 LDG.E R13, desc[UR8][R4.64] ;  /* 0x00000008040d8981 */ /* 0x000f22000c1e1900 */
[----:B------:R-:W-:-:S04]  /*02f0*/  UIADD3 UR4, UPT, UPT, UR4, 0x8, URZ ;  /* 0x0000000804047890 */ /* 0x000fc8000fffe0ff */
[----:B------:R-:W-:Y:S01]  /*0300*/  UISETP.GE.AND UP0, UPT, UR4, UR12, UPT ;  /* 0x0000000c0400728c */ /* 0x000fe2000bf06270 */
[----:B------:R-:W-:Y:S02]  /*0310*/  LEA R2, R21, R2, 0x3 ;  /* 0x0000000215027211 */ /* 0x000fe400078e18ff */
[----:B------:R-:W-:Y:S02]  /*0320*/  IADD3 R0, PT, PT, R0, 0x8, RZ ;  /* 0x0000000800007810 */ /* 0x000fe40007ffe0ff */
[----:B------:R-:W-:Y:S02]  /*0330*/  IADD3 R17, PT, PT, R17, 0x8, RZ ;  /* 0x0000000811117810 */ /* 0x000fe40007ffe0ff */
[----:B------:R-:W-:Y:S02]  /*0340*/  IADD3 R18, PT, PT, R18, 0x8, RZ ;  /* 0x0000000812127810 */ /* 0x000fe40007ffe0ff */
[----:B------:R-:W-:Y:S01]  /*0350*/  IADD3 R24, PT, PT, R24, 0x8, RZ ;  /* 0x0000000818187810 */ /* 0x000fe20007ffe0ff */
        /* <DEDUP_REMOVED lines=11> */
[----:B-1----:R-:W-:Y:S01]  /*0410*/  FFMA R8, R29, R8, R27 ;  /* 0x000000081d087223 */ /* 0x002fe2000000001b */
[----:B--2---:R-:W-:-:S03]  /*0420*/  FFMA R5, R14, R5, R15 ;  /* 0x000000050e057223 */ /* 0x004fc6000000000f */
[----:B------:R-:W-:Y:S02]  /*0430*/  FFMA R27, R14, R9, R8 ;  /* 0x000000090e1b7223 */ /* 0x000fe40000000008 */
[----:B------:R-:W-:Y:S01]  /*0440*/  LDS R9, [R20+0x80] ;  /* 0x0000800014097984 */ /* 0x000fe20000000800 */
[C---:B---3--:R-:W-:Y:S01]  /*0450*/  FFMA R5, R26.reuse, R6, R5 ;  /* 0x000000061a057223 */ /* 0x048fe20000000005 */
[----:B------:R-:W-:Y:S02]  /*0460*/  FFMA R10, R26, R10, R27 ;  /* 0x0000000a1a0a7223 */ /* 0x000fe4000000001b */
[----:B------:R-:W1:Y:S04]  /*0470*/  LDS.128 R12, [R23+0x10] ;  /* 0x00001000170c7984 */ /* 0x000e680000000c00 */
[----:B------:R-:W2:Y:S01]  /*0480*/  LDS R8, [R20+0xa0] ;  /* 0x0000a00014087984 */ /* 0x000ea20000000800 */
[C---:B0-----:R-:W-:Y:S01]  /*0490*/  FFMA R26, R4.reuse, R7, R5 ;  /* 0x00000007041a7223 */ /* 0x041fe20000000005 */
[----:B------:R-:W-:-:S02]  /*04a0*/  FFMA R27, R4, R11, R10 ;  /* 0x0000000b041b7223 */ /* 0x000fc4000000000a */
[----:B------:R-:W0:Y:S04]  /*04b0*/  LDS.128 R4, [R23+0x110] ;  /* 0x0001100017047984 */ /* 0x000e280000000c00 */
[----:B------:R-:W3:Y:S04]  /*04c0*/  LDS R11, [R20+0xc0] ;  /* 0x0000c000140b7984 */ /* 0x000ee80000000800 */
[----:B------:R-:W4:Y:S01]  /*04d0*/  LDS R10, [R20+0xe0] ;  /* 0x0000e000140a7984 */ /* 0x000f220000000800 */
[----:B-1----:R-:W-:-:S04]  /*04e0*/  FFMA R29, R9, R12, R26 ;  /* 0x0000000c091d7223 */ /* 0x002fc8000000001a */
[----:B--2---:R-:W-:Y:S01]  /*04f0*/  FFMA R12, R8, R13, R29 ;  /* 0x0000000d080c7223 */ /* 0x004fe2000000001d */
[----:B0-----:R-:W-:-:S04]  /*0500*/  FFMA R4, R9, R4, R27 ;  /* 0x0000000409047223 */ /* 0x001fc8000000001b */
[----:B------:R-:W-:Y:S01]  /*0510*/  FFMA R5, R8, R5, R4 ;  /* 0x0000000508057223 */ /* 0x000fe20000000004 */
[----:B---3--:R-:W-:-:S03]  /*0520*/  FFMA R9, R11, R14, R12 ;  /* 0x0000000e0b097223 */ /* 0x008fc6000000000c */
[----:B------:R-:W-:Y:S01]  /*0530*/  FFMA R6, R11, R6, R5 ;  /* 0x000000060b067223 */ /* 0x000fe20000000005 */
[----:B----4-:R-:W-:-:S03]  /*0540*/  FFMA R15, R10, R15, R9 ;  /* 0x0000000f0a0f7223 */ /* 0x010fc60000000009 */
[----:B------:R-:W-:Y:S01]  /*0550*/  FFMA R27, R10, R7, R6 ;  /* 0x000000070a1b7223 */ /* 0x000fe20000000006 */
[----:B------:R-:W-:Y:S06]  /*0560*/  BAR.SYNC.DEFER_BLOCKING 0x0 ;  /* 0x0000000000007b1d */ /* 0x000fec0000010000 */
[----:B------:R-:W-:Y:S05]  /*0570*/  BRA.U !UP0, `(.L_x_40) ;  /* 0xfffffffd08207547 */ /* 0x000fea000b83ffff */
.L_x_39:
        /* <DEDUP_REMOVED lines=16> */
.L_x_41:
        /* <DEDUP_REMOVED lines=16> */
.L_x_53:


//--------------------- .nv.shared._Z13matmul_kernelILi64ELi2EEviiifPKfS1_fPf --------------------------
	.section	.nv.shared._Z13matmul_kernelILi64ELi2EEviiifPKfS1_fPf,"aw",@nobits
	.sectionflags	@""
	.align	4
.nv.shared._Z13matmul_kernelILi64ELi2EEviiifPKfS1_fPf:
	.zero		50176


//--------------------- .nv.shared.reserved.0     --------------------------
	.section	.nv.shared.reserved.0,"aw",@nobits
	.weak		__nv_reservedSMEM_offset_0_alias
	.size		__nv_reservedSMEM_offset_0_alias, 0, 64
	.other		__nv_reservedSMEM_offset_0_alias,@"STO_CUDA_RESERVED_SHARED STV_DEFAULT"
__nv_reservedSMEM_offset_0_alias:
	.zero		0
	.zero		64


//--------------------- .nv.shared._Z13matmul_kernelILi32ELi8EEviiifPKfS1_fPf --------------------------
	.section	.nv.shared._Z13matmul_kernelILi32ELi8EEviiifPKfS1_fPf,"aw",@nobits
	.sectionflags	@""
	.align	4
.nv.shared._Z13matmul_kernelILi32ELi8EEviiifPKfS1_fPf:
	.zero		37888


//--------------------- .nv.shared._Z13matmul_kernelILi32ELi4EEviiifPKfS1_fPf --------------------------
	.section	.nv.shared._Z13matmul_kernelILi32ELi4EEviiifPKfS1_fPf,"aw",@nobits
	.sectionflags	@""
	.align	4
.nv.shared._Z13matmul_kernelILi32ELi4EEviiifPKfS1_fPf:
	.zero		21504


//--------------------- .nv.shared._Z13matmul_kernelILi32ELi2EEviiifPKfS1_fPf --------------------------
	.section	.nv.shared._Z13matmul_kernelILi32ELi2EEviiifPKfS1_fPf,"aw",@nobits
	.sectionflags	@""
	.align	4
.nv.shared._Z13matmul_kernelILi32ELi2EEviiifPKfS1_fPf:
	.zero		13312


//--------------------- .nv.shared._Z13matmul_kernelILi16ELi16EEviiifPKfS1_fPf --------------------------
	.section	.nv.shared._Z13matmul_kernelILi16ELi16EEviiifPKfS1_fPf,"aw",@nobits
	.sectionflags	@""
	.align	4
.nv.shared._Z13matmul_kernelILi16ELi16EEviiifPKfS1_fPf:
	.zero		18432


//--------------------- .nv.shared._Z13matmul_kernelILi16ELi8EEviiifPKfS1_fPf --------------------------
	.section	.nv.shared._Z13matmul_kernelILi16ELi8EEviiifPKfS1_fPf,"aw",@nobits
	.sectionflags	@""
	.align	4
.nv.shared._Z13matmul_kernelILi16ELi8EEviiifPKfS1_fPf:
	.zero		10240


//--------------------- .nv.shared._Z13matmul_kernelILi16ELi4EEviiifPKfS1_fPf --------------------------
	.section	.nv.shared._Z13matmul_kernelILi16ELi4EEviiifPKfS1_fPf,"aw",@nobits
	.sectionflags	@""
	.align	4
.nv.shared._Z13matmul_kernelILi16ELi4EEviiifPKfS1_fPf:
	.zero		6144


//--------------------- .nv.shared._Z13matmul_kernelILi16ELi2EEviiifPKfS1_fPf --------------------------
	.section	.nv.shared._Z13matmul_kernelILi16ELi2EEviiifPKfS1_fPf,"aw",@nobits
	.sectionflags	@""
	.align	4
.nv.shared._Z13matmul_kernelILi16ELi2EEviiifPKfS1_fPf:
	.zero		4096


//--------------------- .nv.shared._Z13matmul_kernelILi8ELi16EEviiifPKfS1_fPf --------------------------
	.section	.nv.shared._Z13matmul_kernelILi8ELi16EEviiifPKfS1_fPf,"aw",@nobits
	.sectionflags	@""
	.align	4
.nv.shared._Z13matmul_kernelILi8ELi16EEviiifPKfS1_fPf:
	.zero		5376


//--------------------- .nv.shared._Z13matmul_kernelILi8ELi8EEviiifPKfS1_fPf --------------------------
	.section	.nv.shared._Z13matmul_kernelILi8ELi8EEviiifPKfS1_fPf,"aw",@nobits
	.sectionflags	@""
	.align	4
.nv.shared._Z13matmul_kernelILi8ELi8EEviiifPKfS1_fPf:
	.zero		3328


//--------------------- .nv.shared._Z13matmul_kernelILi8ELi4EEviiifPKfS1_fPf --------------------------
	.section	.nv.shared._Z13matmul_kernelILi8ELi4EEviiifPKfS1_fPf,"aw",@nobits
	.sectionflags	@""
	.align	4
.nv.shared._Z13matmul_kernelILi8ELi4EEviiifPKfS1_fPf:
	.zero		2304


//--------------------- .nv.shared._Z13matmul_kernelILi8ELi2EEviiifPKfS1_fPf --------------------------
	.section	.nv.shared._Z13matmul_kernelILi8ELi2EEviiifPKfS1_fPf,"aw",@nobits
	.sectionflags	@""
	.align	4
.nv.shared._Z13matmul_kernelILi8ELi2EEviiifPKfS1_fPf:
	.zero		1792


//--------------------- .nv.constant0._Z13matmul_kernelILi64ELi2EEviiifPKfS1_fPf --------------------------
	.section	.nv.constant0._Z13matmul_kernelILi64ELi2EEviiifPKfS1_fPf,"a",@progbits
	.sectionflags	@""
	.align	4
.nv.constant0._Z13matmul_kernelILi64ELi2EEviiifPKfS1_fPf:
	.zero		944


//--------------------- .nv.constant0._Z13matmul_kernelILi32ELi8EEviiifPKfS1_fPf --------------------------
	.section	.nv.constant0._Z13matmul_kernelILi32ELi8EEviiifPKfS1_fPf,"a",@progbits
	.sectionflags	@""
	.align	4
.nv.constant0._Z13matmul_kernelILi32ELi8EEviiifPKfS1_fPf:
	.zero		944


//--------------------- .nv.constant0._Z13matmul_kernelILi32ELi4EEviiifPKfS1_fPf --------------------------
	.section	.nv.constant0._Z13matmul_kernelILi32ELi4EEviiifPKfS1_fPf,"a",@progbits
	.sectionflags	@""
	.align	4
.nv.constant0._Z13matmul_kernelILi32ELi4EEviiifPKfS1_fPf:
	.zero		944


//--------------------- .nv.constant0._Z13matmul_kernelILi32ELi2EEviiifPKfS1_fPf --------------------------
	.section	.nv.constant0._Z13matmul_kernelILi32ELi2EEviiifPKfS1_fPf,"a",@progbits
	.sectionflags	@""
	.align	4
.nv.constant0._Z13matmul_kernelILi32ELi2EEviiifPKfS1_fPf:
	.zero		944


//--------------------- .nv.constant0._Z13matmul_kernelILi16ELi16EEviiifPKfS1_fPf --------------------------
	.section	.nv.constant0._Z13matmul_kernelILi16ELi16EEviiifPKfS1_fPf,"a",@progbits
	.sectionflags	@""
	.align	4
.nv.constant0._Z13matmul_kernelILi16ELi16EEviiifPKfS1_fPf:
	.zero		944


//--------------------- .nv.constant0._Z13matmul_kernelILi16ELi8EEviiifPKfS1_fPf --------------------------
	.section	.nv.constant0._Z13matmul_kernelILi16ELi8EEviiifPKfS1_fPf,"a",@progbits
	.sectionflags	@""
	.align	4
.nv.constant0._Z13matmul_kernelILi16ELi8EEviiifPKfS1_fPf:
	.zero		944


//--------------------- .nv.constant0._Z13matmul_kernelILi16ELi4EEviiifPKfS1_fPf --------------------------
	.section	.nv.constant0._Z13matmul_kernelILi16ELi4EEviiifPKfS1_fPf,"a",@progbits
	.sectionflags	@""
	.align	4
.nv.constant0._Z13matmul_kernelILi16ELi4EEviiifPKfS1_fPf:
	.zero		944


//--------------------- .nv.constant0._Z13matmul_kernelILi16ELi2EEviiifPKfS1_fPf --------------------------
	.section	.nv.constant0._Z13matmul_kernelILi16ELi2EEviiifPKfS1_fPf,"a",@progbits
	.sectionflags	@""
	.align	4
.nv.constant0._Z13matmul_kernelILi16ELi2EEviiifPKfS1_fPf:
	.zero		944


//--------------------- .nv.constant0._Z13matmul_kernelILi8ELi16EEviiifPKfS1_fPf --------------------------
	.section	.nv.constant0._Z13matmul_kernelILi8ELi16EEviiifPKfS1_fPf,"a",@progbits
	.sectionflags	@""
	.align	4
.nv.constant0._Z13matmul_kernelILi8ELi16EEviiifPKfS1_fPf:
	.zero		944


//--------------------- .nv.constant0._Z13matmul_kernelILi8ELi8EEviiifPKfS1_fPf --------------------------
	.section	.nv.constant0._Z13matmul_kernelILi8ELi8EEviiifPKfS1_fPf,"a",@progbits
	.sectionflags	@""
	.align	4
.nv.constant0._Z13matmul_kernelILi8ELi8EEviiifPKfS1_fPf:
	.zero		944


//--------------------- .nv.constant0._Z13matmul_kernelILi8ELi4EEviiifPKfS1_fPf --------------------------
	.section	.nv.constant0._Z13matmul_kernelILi8ELi4EEviiifPKfS1_fPf,"a",@progbits
	.sectionflags	@""
	.align	4
.nv.constant0._Z13matmul_kernelILi8ELi4EEviiifPKfS1_fPf:
	.zero		944


//--------------------- .nv.constant0._Z13matmul_kernelILi8ELi2EEviiifPKfS1_fPf --------------------------
	.section	.nv.constant0._Z13matmul_kernelILi8ELi2EEviiifPKfS1_fPf,"a",@progbits
	.sectionflags	@""
	.align	4
.nv.constant0._Z13matmul_kernelILi8ELi2EEviiifPKfS1_fPf:
	.zero		944


//--------------------- SYMBOLS --------------------------

	.type		.nv.reservedSmem.offset0,@object
	.size		.nv.reservedSmem.offset0,0x4
	.type		.nv.reservedSmem.cap,@object
	.size		.nv.reservedSmem.cap,0x4
